	.headerflags	@"EF_CUDA_TEXMODE_UNIFIED EF_CUDA_64BIT_ADDRESS EF_CUDA_ACCELERATORS EF_CUDA_SM90 EF_CUDA_VIRTUAL_SM(EF_CUDA_SM90)"
	.elftype	@"ET_EXEC"


//--------------------- .nv.info                  --------------------------
	.section	.nv.info,"",@"SHT_CUDA_INFO"
	.align	4


	//----- nvinfo : EIATTR_REGCOUNT
	.align		4
        /*0000*/ 	.byte	0x04, 0x2f
        /*0002*/ 	.short	(.L_3 - .L_2)
	.align		4
.L_2:
        /*0004*/ 	.word	index@(triton_poi_fused__native_batch_norm_legit_no_training_relu_8)
        /*0008*/ 	.word	0x00000020


	//----- nvinfo : EIATTR_MIN_STACK_SIZE
	.align		4
.L_3:
        /*000c*/ 	.byte	0x04, 0x12
        /*000e*/ 	.short	(.L_5 - .L_4)
	.align		4
.L_4:
        /*0010*/ 	.word	index@(triton_poi_fused__native_batch_norm_legit_no_training_relu_8)
        /*0014*/ 	.word	0x00000000


	//----- nvinfo : EIATTR_FRAME_SIZE
	.align		4
.L_5:
        /*0018*/ 	.byte	0x04, 0x11
        /*001a*/ 	.short	(.L_7 - .L_6)
	.align		4
.L_6:
        /*001c*/ 	.word	index@(triton_poi_fused__native_batch_norm_legit_no_training_relu_8)
        /*0020*/ 	.word	0x00000000


	//----- nvinfo : EIATTR_MIN_STACK_SIZE
	.align		4
.L_7:
        /*0024*/ 	.byte	0x04, 0x12
        /*0026*/ 	.short	(.L_9 - .L_8)
	.align		4
.L_8:
        /*0028*/ 	.word	index@(triton_poi_fused__native_batch_norm_legit_no_training_relu_8)
        /*002c*/ 	.word	0x00000000
.L_9:


//--------------------- .nv.info.triton_poi_fused__native_batch_norm_legit_no_training_relu_8 --------------------------
	.section	.nv.info.triton_poi_fused__native_batch_norm_legit_no_training_relu_8,"",@"SHT_CUDA_INFO"
	.sectionflags	@""
	.align	4


	//----- nvinfo : EIATTR_CUDA_API_VERSION
	.align		4
        /*0000*/ 	.byte	0x04, 0x37
        /*0002*/ 	.short	(.L_11 - .L_10)
.L_10:
        /*0004*/ 	.word	0x0000007c


	//----- nvinfo : EIATTR_KPARAM_INFO
	.align		4
.L_11:
        /*0008*/ 	.byte	0x04, 0x17
        /*000a*/ 	.short	(.L_13 - .L_12)
.L_12:
        /*000c*/ 	.word	0x00000000
        /*0010*/ 	.short	0x0007
        /*0012*/ 	.short	0x0034
        /*0014*/ 	.byte	0x00, 0xf0, 0x11, 0x00


	//----- nvinfo : EIATTR_KPARAM_INFO
	.align		4
.L_13:
        /*0018*/ 	.byte	0x04, 0x17
        /*001a*/ 	.short	(.L_15 - .L_14)
.L_14:
        /*001c*/ 	.word	0x00000000
        /*0020*/ 	.short	0x0006
        /*0022*/ 	.short	0x0030
        /*0024*/ 	.byte	0x00, 0xf0, 0x11, 0x00


	//----- nvinfo : EIATTR_KPARAM_INFO
	.align		4
.L_15:
        /*0028*/ 	.byte	0x04, 0x17
        /*002a*/ 	.short	(.L_17 - .L_16)
.L_16:
        /*002c*/ 	.word	0x00000000
        /*0030*/ 	.short	0x0005
        /*0032*/ 	.short	0x0028
        /*0034*/ 	.byte	0x00, 0xf4, 0x21, 0x00


	//----- nvinfo : EIATTR_KPARAM_INFO
	.align		4
.L_17:
        /*0038*/ 	.byte	0x04, 0x17
        /*003a*/ 	.short	(.L_19 - .L_18)
.L_18:
        /*003c*/ 	.word	0x00000000
        /*0040*/ 	.short	0x0004
        /*0042*/ 	.short	0x0020
        /*0044*/ 	.byte	0x00, 0xf4, 0x21, 0x00


	//----- nvinfo : EIATTR_KPARAM_INFO
	.align		4
.L_19:
        /*0048*/ 	.byte	0x04, 0x17
        /*004a*/ 	.short	(.L_21 - .L_20)
.L_20:
        /*004c*/ 	.word	0x00000000
        /*0050*/ 	.short	0x0003
        /*0052*/ 	.short	0x0018
        /*0054*/ 	.byte	0x00, 0xf4, 0x21, 0x00


	//----- nvinfo : EIATTR_KPARAM_INFO
	.align		4
.L_21:
        /*0058*/ 	.byte	0x04, 0x17
        /*005a*/ 	.short	(.L_23 - .L_22)
.L_22:
        /*005c*/ 	.word	0x00000000
        /*0060*/ 	.short	0x0002
        /*0062*/ 	.short	0x0010
        /*0064*/ 	.byte	0x00, 0xf4, 0x21, 0x00


	//----- nvinfo : EIATTR_KPARAM_INFO
	.align		4
.L_23:
        /*0068*/ 	.byte	0x04, 0x17
        /*006a*/ 	.short	(.L_25 - .L_24)
.L_24:
        /*006c*/ 	.word	0x00000000
        /*0070*/ 	.short	0x0001
        /*0072*/ 	.short	0x0008
        /*0074*/ 	.byte	0x00, 0xf4, 0x21, 0x00


	//----- nvinfo : EIATTR_KPARAM_INFO
	.align		4
.L_25:
        /*0078*/ 	.byte	0x04, 0x17
        /*007a*/ 	.short	(.L_27 - .L_26)
.L_26:
        /*007c*/ 	.word	0x00000000
        /*0080*/ 	.short	0x0000
        /*0082*/ 	.short	0x0000
        /*0084*/ 	.byte	0x00, 0xf4, 0x21, 0x00


	//----- nvinfo : EIATTR_SPARSE_MMA_MASK
	.align		4
.L_27:
        /*0088*/ 	.byte	0x03, 0x50
        /*008a*/ 	.short	0x0000


	//----- nvinfo : EIATTR_MAXREG_COUNT
	.align		4
        /*008c*/ 	.byte	0x03, 0x1b
        /*008e*/ 	.short	0x00ff


	//----- nvinfo : EIATTR_EXIT_INSTR_OFFSETS
	.align		4
        /*0090*/ 	.byte	0x04, 0x1c
        /*0092*/ 	.short	(.L_29 - .L_28)


	//   ....[0]....
.L_28:
        /*0094*/ 	.word	0x00001c90


	//   ....[1]....
        /*0098*/ 	.word	0x00001d40


	//----- nvinfo : EIATTR_REQNTID
	.align		4
.L_29:
        /*009c*/ 	.byte	0x04, 0x10
        /*009e*/ 	.short	(.L_31 - .L_30)
.L_30:
        /*00a0*/ 	.word	0x00000100
        /*00a4*/ 	.word	0x00000001
        /*00a8*/ 	.word	0x00000001


	//----- nvinfo : EIATTR_CBANK_PARAM_SIZE
	.align		4
.L_31:
        /*00ac*/ 	.byte	0x03, 0x19
        /*00ae*/ 	.short	0x0038


	//----- nvinfo : EIATTR_PARAM_CBANK
	.align		4
        /*00b0*/ 	.byte	0x04, 0x0a
        /*00b2*/ 	.short	(.L_33 - .L_32)
	.align		4
.L_32:
        /*00b4*/ 	.word	index@(.nv.constant0.triton_poi_fused__native_batch_norm_legit_no_training_relu_8)
        /*00b8*/ 	.short	0x0210
        /*00ba*/ 	.short	0x0038


	//----- nvinfo : EIATTR_SW_WAR
	.align		4
.L_33:
        /*00bc*/ 	.byte	0x04, 0x36
        /*00be*/ 	.short	(.L_35 - .L_34)
.L_34:
        /*00c0*/ 	.word	0x00000008
.L_35:


//--------------------- .nv.callgraph             --------------------------
	.section	.nv.callgraph,"",@"SHT_CUDA_CALLGRAPH"
	.align	4
	.sectionentsize	8
	.align		4
        /*0000*/ 	.word	0x00000000
	.align		4
        /*0004*/ 	.word	0xffffffff
	.align		4
        /*0008*/ 	.word	0x00000000
	.align		4
        /*000c*/ 	.word	0xfffffffe
	.align		4
        /*0010*/ 	.word	0x00000000
	.align		4
        /*0014*/ 	.word	0xfffffffd
	.align		4
        /*0018*/ 	.word	0x00000000
	.align		4
        /*001c*/ 	.word	0xfffffffc


//--------------------- .nv.constant4             --------------------------
	.section	.nv.constant4,"a",@progbits
	.align	8
	.align		8
.nv.constant4:
        /*0000*/ 	.dword	_$_str
	.align		8
        /*0008*/ 	.dword	_$_str_$_2


//--------------------- .text.triton_poi_fused__native_batch_norm_legit_no_training_relu_8 --------------------------
	.section	.text.triton_poi_fused__native_batch_norm_legit_no_training_relu_8,"ax",@progbits
	.sectionflags	@"SHF_BARRIERS=1"
	.align	128
        .global         triton_poi_fused__native_batch_norm_legit_no_training_relu_8
        .type           triton_poi_fused__native_batch_norm_legit_no_training_relu_8,@function
        .size           triton_poi_fused__native_batch_norm_legit_no_training_relu_8,(.L_x_1 - triton_poi_fused__native_batch_norm_legit_no_training_relu_8)
        .other          triton_poi_fused__native_batch_norm_legit_no_training_relu_8,@"STO_CUDA_ENTRY STV_DEFAULT"
triton_poi_fused__native_batch_norm_legit_no_training_relu_8:
.text.triton_poi_fused__native_batch_norm_legit_no_training_relu_8:
[----:B------:R-:W0:Y:S01]  /*0000*/  LDC R1, c[0x0][0x28] ;  /* 0x00000a00ff017b82 */ /* 0x000e220000000800 */
[----:B------:R-:W1:Y:S07]  /*0010*/  S2R R0, SR_CTAID.Y ;  /* 0x0000000000007919 */ /* 0x000e6e0000002600 */
[----:B------:R-:W2:Y:S01]  /*0020*/  LDC.64 R22, c[0x0][0x210] ;  /* 0x00008400ff167b82 */ /* 0x000ea20000000a00 */
[----:B------:R-:W-:Y:S01]  /*0030*/  ULDC.64 UR6, c[0x0][0x208] ;  /* 0x0000820000067ab9 */ /* 0x000fe20000000a00 */
[----:B------:R-:W-:Y:S01]  /*0040*/  CS2R R4, SRZ ;  /* 0x0000000000047805 */ /* 0x000fe2000001ff00 */
[----:B------:R-:W3:Y:S01]  /*0050*/  S2R R29, SR_TID.X ;  /* 0x00000000001d7919 */ /* 0x000ee20000002100 */
[----:B------:R-:W-:Y:S01]  /*0060*/  CS2R R6, SRZ ;  /* 0x0000000000067805 */ /* 0x000fe2000001ff00 */
[----:B------:R-:W4:Y:S03]  /*0070*/  S2R R9, SR_CTAID.X ;  /* 0x0000000000097919 */ /* 0x000f260000002500 */
[----:B------:R-:W5:Y:S01]  /*0080*/  LDC.64 R20, c[0x0][0x218] ;  /* 0x00008600ff147b82 */ /* 0x000f620000000a00 */
[----:B-1----:R-:W-:Y:S01]  /*0090*/  IMAD.SHL.U32 R2, R0, 0x40, RZ ;  /* 0x0000004000027824 */ /* 0x002fe200078e00ff */
[----:B------:R-:W-:Y:S01]  /*00a0*/  SHF.R.S32.HI R0, RZ, 0x19, R0 ;  /* 0x00000019ff007819 */ /* 0x000fe20000011400 */
[----:B---3--:R-:W-:-:S03]  /*00b0*/  IMAD.SHL.U32 R3, R29, 0x4, RZ ;  /* 0x000000041d037824 */ /* 0x008fc600078e00ff */
[----:B------:R-:W-:Y:S02]  /*00c0*/  SGXT R0, R0, 0x1 ;  /* 0x000000010000781a */ /* 0x000fe40000000200 */
[----:B------:R-:W-:Y:S02]  /*00d0*/  SHF.R.U32.HI R14, RZ, 0x4, R29 ;  /* 0x00000004ff0e7819 */ /* 0x000fe4000001161d */
[----:B------:R-:W-:Y:S02]  /*00e0*/  LOP3.LUT R3, R2, 0x3c, R3, 0xf8, !PT ;  /* 0x0000003c02037812 */ /* 0x000fe400078ef803 */
[----:B------:R-:W-:Y:S02]  /*00f0*/  SGXT.U32 R14, R14, 0x4 ;  /* 0x000000040e0e781a */ /* 0x000fe40000000000 */
[----:B------:R-:W-:-:S04]  /*0100*/  LEA.HI R8, R0, R3, RZ, 0x8 ;  /* 0x0000000300087211 */ /* 0x000fc800078f40ff */
[----:B------:R-:W-:Y:S02]  /*0110*/  LOP3.LUT R28, R8, 0xffffff00, RZ, 0xc0, !PT ;  /* 0xffffff00081c7812 */ /* 0x000fe400078ec0ff */
[----:B------:R-:W-:-:S03]  /*0120*/  SHF.R.S32.HI R15, RZ, 0x8, R8 ;  /* 0x00000008ff0f7819 */ /* 0x000fc60000011408 */
[----:B------:R-:W-:Y:S02]  /*0130*/  IMAD.IADD R28, R3, 0x1, -R28 ;  /* 0x00000001031c7824 */ /* 0x000fe400078e0a1c */
[----:B----4-:R-:W-:Y:S01]  /*0140*/  IMAD.SHL.U32 R3, R9, 0x40, RZ ;  /* 0x0000004009037824 */ /* 0x010fe200078e00ff */
[----:B------:R-:W-:Y:S01]  /*0150*/  CS2R R8, SRZ ;  /* 0x0000000000087805 */ /* 0x000fe2000001ff00 */
[----:B------:R-:W-:-:S03]  /*0160*/  IMAD R12, R15, 0x3c100, R28 ;  /* 0x0003c1000f0c7824 */ /* 0x000fc600078e021c */
[----:B------:R-:W-:Y:S02]  /*0170*/  LOP3.LUT R13, R3, 0x10, R14, 0xfe, !PT ;  /* 0x00000010030d7812 */ /* 0x000fe400078efe0e */
[----:B------:R-:W-:Y:S02]  /*0180*/  LOP3.LUT R15, R3, 0x20, R14, 0xfe, !PT ;  /* 0x00000020030f7812 */ /* 0x000fe400078efe0e */
[C---:B------:R-:W-:Y:S01]  /*0190*/  ISETP.GE.AND P1, PT, R13.reuse, 0x3c1, PT ;  /* 0x000003c10d00780c */ /* 0x040fe20003f26270 */
[--C-:B------:R-:W-:Y:S01]  /*01a0*/  IMAD R27, R13, 0x100, R12.reuse ;  /* 0x000001000d1b7824 */ /* 0x100fe200078e020c */
[C---:B------:R-:W-:Y:S01]  /*01b0*/  ISETP.GE.AND P2, PT, R15.reuse, 0x3c1, PT ;  /* 0x000003c10f00780c */ /* 0x040fe20003f46270 */
[----:B------:R-:W-:Y:S01]  /*01c0*/  IMAD R25, R15, 0x100, R12 ;  /* 0x000001000f197824 */ /* 0x000fe200078e020c */
[----:B------:R-:W-:Y:S01]  /*01d0*/  LOP3.LUT R11, R3, R14, RZ, 0xfc, !PT ;  /* 0x0000000e030b7212 */ /* 0x000fe200078efcff */
[----:B--2---:R-:W-:Y:S01]  /*01e0*/  IMAD.WIDE R26, R27, 0x4, R22 ;  /* 0x000000041b1a7825 */ /* 0x004fe200078e0216 */
[----:B------:R-:W-:-:S02]  /*01f0*/  LOP3.LUT R13, R3, 0x30, R14, 0xfe, !PT ;  /* 0x00000030030d7812 */ /* 0x000fc400078efe0e */
[----:B------:R-:W-:Y:S02]  /*0200*/  CS2R R14, SRZ ;  /* 0x00000000000e7805 */ /* 0x000fe4000001ff00 */
[C---:B------:R-:W-:Y:S01]  /*0210*/  ISETP.GE.AND P0, PT, R11.reuse, 0x3c1, PT ;  /* 0x000003c10b00780c */ /* 0x040fe20003f06270 */
[--C-:B------:R-:W-:Y:S01]  /*0220*/  IMAD R19, R11, 0x100, R12.reuse ;  /* 0x000001000b137824 */ /* 0x100fe200078e020c */
[C---:B------:R-:W-:Y:S01]  /*0230*/  ISETP.GE.AND P3, PT, R13.reuse, 0x3c1, PT ;  /* 0x000003c10d00780c */ /* 0x040fe20003f66270 */
[----:B------:R-:W-:Y:S01]  /*0240*/  IMAD R17, R13, 0x100, R12 ;  /* 0x000001000d117824 */ /* 0x000fe200078e020c */
[----:B------:R-:W-:Y:S01]  /*0250*/  CS2R R12, SRZ ;  /* 0x00000000000c7805 */ /* 0x000fe2000001ff00 */
[----:B------:R-:W-:Y:S01]  /*0260*/  IMAD.WIDE R24, R25, 0x4, R22 ;  /* 0x0000000419187825 */ /* 0x000fe200078e0216 */
[----:B------:R-:W-:-:S03]  /*0270*/  CS2R R10, SRZ ;  /* 0x00000000000a7805 */ /* 0x000fc6000001ff00 */
[--C-:B------:R-:W-:Y:S01]  /*0280*/  IMAD.WIDE R18, R19, 0x4, R22.reuse ;  /* 0x0000000413127825 */ /* 0x100fe200078e0216 */
[----:B------:R1:W2:Y:S03]  /*0290*/  @!P2 LDG.E.EL.128 R12, desc[UR6][R24.64] ;  /* 0x00000006180ca981 */ /* 0x0002a6000c2e1d00 */
[----:B------:R-:W-:Y:S01]  /*02a0*/  IMAD.WIDE R22, R17, 0x4, R22 ;  /* 0x0000000411167825 */ /* 0x000fe200078e0216 */
[----:B------:R3:W4:Y:S03]  /*02b0*/  @!P0 LDG.E.EL.128 R4, desc[UR6][R18.64] ;  /* 0x0000000612048981 */ /* 0x000726000c2e1d00 */
[----:B-----5:R-:W-:Y:S01]  /*02c0*/  IMAD.WIDE R20, R28, 0x4, R20 ;  /* 0x000000041c147825 */ /* 0x020fe200078e0214 */
[----:B------:R-:W5:Y:S01]  /*02d0*/  @!P1 LDG.E.EL.128 R8, desc[UR6][R26.64] ;  /* 0x000000061a089981 */ /* 0x000f62000c2e1d00 */
[----:B-1----:R-:W1:Y:S01]  /*02e0*/  LDC.64 R24, c[0x0][0x220] ;  /* 0x00008800ff187b82 */ /* 0x002e620000000a00 */
[----:B------:R-:W-:-:S02]  /*02f0*/  CS2R R16, SRZ ;  /* 0x0000000000107805 */ /* 0x000fc4000001ff00 */
[----:B---3--:R-:W-:-:S06]  /*0300*/  CS2R R18, SRZ ;  /* 0x0000000000127805 */ /* 0x008fcc000001ff00 */
[----:B------:R-:W3:Y:S04]  /*0310*/  @!P3 LDG.E.EL.128 R16, desc[UR6][R22.64] ;  /* 0x000000061610b981 */ /* 0x000ee8000c2e1d00 */
[----:B------:R-:W4:Y:S01]  /*0320*/  LDG.E.EL.128 R20, desc[UR6][R20.64] ;  /* 0x0000000614147981 */ /* 0x000f22000c2e1d00 */
[----:B-1----:R-:W-:-:S06]  /*0330*/  IMAD.WIDE R24, R28, 0x4, R24 ;  /* 0x000000041c187825 */ /* 0x002fcc00078e0218 */
[----:B------:R-:W3:Y:S01]  /*0340*/  LDG.E.EL.128 R24, desc[UR6][R24.64] ;  /* 0x0000000618187981 */ /* 0x000ee2000c2e1d00 */
[C---:B----4-:R-:W-:Y:S01]  /*0350*/  FADD R6, -R22.reuse, R6 ;  /* 0x0000000616067221 */ /* 0x050fe20000000100 */
[C---:B-----5:R-:W-:Y:S01]  /*0360*/  FADD R10, -R22.reuse, R10 ;  /* 0x0000000a160a7221 */ /* 0x060fe20000000100 */
[C---:B--2---:R-:W-:Y:S01]  /*0370*/  FADD R14, -R22.reuse, R14 ;  /* 0x0000000e160e7221 */ /* 0x044fe20000000100 */
[----:B---3--:R-:W-:Y:S01]  /*0380*/  FADD R18, -R22, R18 ;  /* 0x0000001216127221 */ /* 0x008fe20000000100 */
[C---:B------:R-:W-:Y:S01]  /*0390*/  FADD R5, -R21.reuse, R5 ;  /* 0x0000000515057221 */ /* 0x040fe20000000100 */
[C---:B------:R-:W-:Y:S01]  /*03a0*/  FADD R9, -R21.reuse, R9 ;  /* 0x0000000915097221 */ /* 0x040fe20000000100 */
[C---:B------:R-:W-:Y:S01]  /*03b0*/  FADD R13, -R21.reuse, R13 ;  /* 0x0000000d150d7221 */ /* 0x040fe20000000100 */
[----:B------:R-:W-:Y:S01]  /*03c0*/  FADD R17, -R21, R17 ;  /* 0x0000001115117221 */ /* 0x000fe20000000100 */
[----:B------:R-:W-:-:S04]  /*03d0*/  FADD R22, R25, 9.9999997473787516356e-06 ;  /* 0x3727c5ac19167421 */ /* 0x000fc80000000000 */
[----:B------:R-:W1:Y:S01]  /*03e0*/  MUFU.SQRT R21, R22 ;  /* 0x0000001600157308 */ /* 0x000e620000002000 */
[----:B------:R-:W-:Y:S01]  /*03f0*/  FADD R26, R26, 9.9999997473787516356e-06 ;  /* 0x3727c5ac1a1a7421 */ /* 0x000fe20000000000 */
[----:B------:R-:W-:-:S06]  /*0400*/  FADD R27, R27, 9.9999997473787516356e-06 ;  /* 0x3727c5ac1b1b7421 */ /* 0x000fcc0000000000 */
[----:B------:R-:W2:Y:S01]  /*0410*/  MUFU.SQRT R25, R26 ;  /* 0x0000001a00197308 */ /* 0x000ea20000002000 */
[C---:B-1----:R-:W-:Y:S02]  /*0420*/  FSETP.GT.AND P0, PT, R21.reuse, 8.50705917302346158658e+37, PT ;  /* 0x7e8000001500780b */ /* 0x042fe40003f04000 */
[----:B------:R-:W-:Y:S01]  /*0430*/  FSETP.GEU.AND P1, PT, R21, 1.175494350822287508e-38, PT ;  /* 0x008000001500780b */ /* 0x000fe20003f2e000 */
[----:B------:R-:W-:Y:S02]  /*0440*/  IMAD.MOV.U32 R22, RZ, RZ, 0x3e800000 ;  /* 0x3e800000ff167424 */ /* 0x000fe400078e00ff */
[C---:B------:R-:W-:Y:S01]  /*0450*/  FADD R4, -R20.reuse, R4 ;  /* 0x0000000414047221 */ /* 0x040fe20000000100 */
[C---:B------:R-:W-:Y:S01]  /*0460*/  FADD R8, -R20.reuse, R8 ;  /* 0x0000000814087221 */ /* 0x040fe20000000100 */
[C---:B------:R-:W-:Y:S01]  /*0470*/  FADD R12, -R20.reuse, R12 ;  /* 0x0000000c140c7221 */ /* 0x040fe20000000100 */
[----:B------:R-:W-:Y:S01]  /*0480*/  FADD R16, -R20, R16 ;  /* 0x0000001014107221 */ /* 0x000fe20000000100 */
[----:B------:R-:W-:Y:S01]  /*0490*/  FADD R20, -R23, R15 ;  /* 0x0000000f17147221 */ /* 0x000fe20000000100 */
[----:B------:R-:W-:Y:S01]  /*04a0*/  FSEL R15, R22, 1, P0 ;  /* 0x3f800000160f7808 */ /* 0x000fe20000000000 */
[----:B------:R-:W-:Y:S01]  /*04b0*/  FADD R24, R24, 9.9999997473787516356e-06 ;  /* 0x3727c5ac18187421 */ /* 0x000fe20000000000 */
[----:B------:R-:W1:Y:S01]  /*04c0*/  MUFU.SQRT R26, R27 ;  /* 0x0000001b001a7308 */ /* 0x000e620000002000 */
[----:B------:R-:W-:-:S02]  /*04d0*/  @P0 FMUL R21, R21, 0.25 ;  /* 0x3e80000015150820 */ /* 0x000fc40000400000 */
[----:B------:R-:W-:Y:S02]  /*04e0*/  @!P1 FMUL R15, R15, 16777216 ;  /* 0x4b8000000f0f9820 */ /* 0x000fe40000400000 */
[----:B------:R-:W-:Y:S01]  /*04f0*/  @!P1 FMUL R21, R21, 16777216 ;  /* 0x4b80000015159820 */ /* 0x000fe20000400000 */
[C---:B--2---:R-:W-:Y:S02]  /*0500*/  FSETP.GT.AND P1, PT, R25.reuse, 8.50705917302346158658e+37, PT ;  /* 0x7e8000001900780b */ /* 0x044fe40003f24000 */
[----:B------:R-:W2:Y:S01]  /*0510*/  MUFU.SQRT R24, R24 ;  /* 0x0000001800187308 */ /* 0x000ea20000002000 */
[----:B------:R-:W-:Y:S02]  /*0520*/  FSETP.GEU.AND P4, PT, R25, 1.175494350822287508e-38, PT ;  /* 0x008000001900780b */ /* 0x000fe40003f8e000 */
[----:B-1----:R-:W-:-:S05]  /*0530*/  FSETP.GT.AND P2, PT, R26, 8.50705917302346158658e+37, PT ;  /* 0x7e8000001a00780b */ /* 0x002fca0003f44000 */
[----:B------:R-:W1:Y:S01]  /*0540*/  MUFU.RCP R21, R21 ;  /* 0x0000001500157308 */ /* 0x000e620000001000 */
[----:B------:R-:W-:Y:S02]  /*0550*/  FSETP.GEU.AND P5, PT, R26, 1.175494350822287508e-38, PT ;  /* 0x008000001a00780b */ /* 0x000fe40003fae000 */
[----:B------:R-:W-:Y:S01]  /*0560*/  @P1 FMUL R25, R25, 0.25 ;  /* 0x3e80000019191820 */ /* 0x000fe20000400000 */
[----:B--2---:R-:W-:-:S03]  /*0570*/  FSETP.GT.AND P0, PT, R24, 8.50705917302346158658e+37, PT ;  /* 0x7e8000001800780b */ /* 0x004fc60003f04000 */
[----:B------:R-:W-:Y:S01]  /*0580*/  @!P4 FMUL R25, R25, 16777216 ;  /* 0x4b8000001919c820 */ /* 0x000fe20000400000 */
[----:B------:R-:W-:Y:S01]  /*0590*/  FSETP.GEU.AND P3, PT, R24, 1.175494350822287508e-38, PT ;  /* 0x008000001800780b */ /* 0x000fe20003f6e000 */
[----:B------:R-:W-:-:S04]  /*05a0*/  @P2 FMUL R26, R26, 0.25 ;  /* 0x3e8000001a1a2820 */ /* 0x000fc80000400000 */
[----:B------:R-:W2:Y:S01]  /*05b0*/  MUFU.RCP R25, R25 ;  /* 0x0000001900197308 */ /* 0x000ea20000001000 */
[----:B-1----:R-:W-:Y:S01]  /*05c0*/  FMUL R21, R21, R15 ;  /* 0x0000000f15157220 */ /* 0x002fe20000400000 */
[----:B------:R-:W-:-:S03]  /*05d0*/  @!P5 FMUL R26, R26, 16777216 ;  /* 0x4b8000001a1ad820 */ /* 0x000fc60000400000 */
[----:B------:R-:W-:Y:S01]  /*05e0*/  FMUL R15, R21, R9 ;  /* 0x00000009150f7220 */ /* 0x000fe20000400000 */
[----:B------:R-:W-:Y:S01]  /*05f0*/  @P0 FMUL R24, R24, 0.25 ;  /* 0x3e80000018180820 */ /* 0x000fe20000400000 */
[----:B------:R-:W-:Y:S01]  /*0600*/  FSEL R9, R22, 1, P1 ;  /* 0x3f80000016097808 */ /* 0x000fe20000800000 */
[----:B------:R-:W1:Y:S01]  /*0610*/  MUFU.RCP R26, R26 ;  /* 0x0000001a001a7308 */ /* 0x000e620000001000 */
[C---:B------:R-:W-:Y:S01]  /*0620*/  FADD R7, -R23.reuse, R7 ;  /* 0x0000000717077221 */ /* 0x040fe20000000100 */
[----:B------:R-:W-:Y:S01]  /*0630*/  @!P3 FMUL R24, R24, 16777216 ;  /* 0x4b8000001818b820 */ /* 0x000fe20000400000 */
[----:B------:R-:W-:Y:S01]  /*0640*/  FADD R11, -R23, R11 ;  /* 0x0000000b170b7221 */ /* 0x000fe20000000100 */
[----:B------:R-:W-:Y:S01]  /*0650*/  @!P4 FMUL R9, R9, 16777216 ;  /* 0x4b8000000909c820 */ /* 0x000fe20000400000 */
[----:B------:R-:W-:Y:S01]  /*0660*/  FADD R23, -R23, R19 ;  /* 0x0000001317177221 */ /* 0x000fe20000000100 */
[----:B------:R-:W-:Y:S02]  /*0670*/  FMUL R19, R21, R5 ;  /* 0x0000000515137220 */ /* 0x000fe40000400000 */
[----:B------:R-:W3:Y:S01]  /*0680*/  MUFU.RCP R5, R24 ;  /* 0x0000001800057308 */ /* 0x000ee20000001000 */
[----:B--2---:R-:W-:Y:S01]  /*0690*/  FMUL R9, R25, R9 ;  /* 0x0000000919097220 */ /* 0x004fe20000400000 */
[C---:B------:R-:W-:Y:S01]  /*06a0*/  FSEL R25, R22.reuse, 1, P2 ;  /* 0x3f80000016197808 */ /* 0x040fe20001000000 */
[C---:B------:R-:W-:Y:S01]  /*06b0*/  FMUL R17, R21.reuse, R17 ;  /* 0x0000001115117220 */ /* 0x040fe20000400000 */
[----:B------:R-:W-:Y:S01]  /*06c0*/  FMUL R13, R21, R13 ;  /* 0x0000000d150d7220 */ /* 0x000fe20000400000 */
[----:B------:R-:W-:-:S02]  /*06d0*/  FSEL R21, R22, 1, P0 ;  /* 0x3f80000016157808 */ /* 0x000fc40000000000 */
[----:B------:R-:W-:-:S03]  /*06e0*/  @!P5 FMUL R25, R25, 16777216 ;  /* 0x4b8000001919d820 */ /* 0x000fc60000400000 */
[----:B------:R-:W-:Y:S01]  /*06f0*/  @!P3 FMUL R21, R21, 16777216 ;  /* 0x4b8000001515b820 */ /* 0x000fe20000400000 */
[----:B-1----:R-:W-:Y:S01]  /*0700*/  FMUL R25, R26, R25 ;  /* 0x000000191a197220 */ /* 0x002fe20000400000 */
[----:B------:R-:W-:Y:S02]  /*0710*/  FMUL R22, R9, R6 ;  /* 0x0000000609167220 */ /* 0x000fe40000400000 */
[----:B---3--:R-:W-:Y:S01]  /*0720*/  FMUL R5, R5, R21 ;  /* 0x0000001505057220 */ /* 0x008fe20000400000 */
[C---:B------:R-:W-:Y:S01]  /*0730*/  FMUL R23, R25.reuse, R23 ;  /* 0x0000001719177220 */ /* 0x040fe20000400000 */
[C---:B------:R-:W-:Y:S01]  /*0740*/  FMUL R20, R25.reuse, R20 ;  /* 0x0000001419147220 */ /* 0x040fe20000400000 */
[----:B------:R-:W-:Y:S01]  /*0750*/  FMUL R24, R25, R11 ;  /* 0x0000000b19187220 */ /* 0x000fe20000400000 */
[----:B------:R-:W-:Y:S01]  /*0760*/  FMUL R21, R9, R10 ;  /* 0x0000000a09157220 */ /* 0x000fe20000400000 */
[----:B------:R-:W-:Y:S01]  /*0770*/  FMUL R25, R25, R7 ;  /* 0x0000000719197220 */ /* 0x000fe20000400000 */
[----:B------:R-:W1:Y:S08]  /*0780*/  LDC.64 R10, c[0x0][0x230] ;  /* 0x00008c00ff0a7b82 */ /* 0x000e700000000a00 */
[----:B------:R-:W2:Y:S01]  /*0790*/  LDC.64 R6, c[0x0][0x228] ;  /* 0x00008a00ff067b82 */ /* 0x000ea20000000a00 */
[C---:B------:R-:W-:Y:S01]  /*07a0*/  FMUL R18, R9.reuse, R18 ;  /* 0x0000001209127220 */ /* 0x040fe20000400000 */
[----:B------:R-:W-:Y:S01]  /*07b0*/  FMUL R14, R9, R14 ;  /* 0x0000000e090e7220 */ /* 0x000fe20000400000 */
[C---:B------:R-:W-:Y:S01]  /*07c0*/  FMUL R16, R5.reuse, R16 ;  /* 0x0000001005107220 */ /* 0x040fe20000400000 */
[C---:B------:R-:W-:Y:S01]  /*07d0*/  FMUL R12, R5.reuse, R12 ;  /* 0x0000000c050c7220 */ /* 0x040fe20000400000 */
[C---:B------:R-:W-:Y:S01]  /*07e0*/  FMUL R26, R5.reuse, R8 ;  /* 0x00000008051a7220 */ /* 0x040fe20000400000 */
[----:B------:R-:W-:Y:S01]  /*07f0*/  FMUL R27, R5, R4 ;  /* 0x00000004051b7220 */ /* 0x000fe20000400000 */
[----:B-1----:R-:W-:-:S06]  /*0800*/  IMAD.WIDE R10, R28, 0x4, R10 ;  /* 0x000000041c0a7825 */ /* 0x002fcc00078e020a */
[----:B------:R-:W3:Y:S01]  /*0810*/  LDG.E.EL.128 R8, desc[UR6][R10.64] ;  /* 0x000000060a087981 */ /* 0x000ee2000c2e1d00 */
[----:B--2---:R-:W-:-:S06]  /*0820*/  IMAD.WIDE R6, R28, 0x4, R6 ;  /* 0x000000041c067825 */ /* 0x004fcc00078e0206 */
[----:B------:R-:W3:Y:S01]  /*0830*/  LDG.E.EL.128 R4, desc[UR6][R6.64] ;  /* 0x0000000606047981 */ /* 0x000ee2000c2e1d00 */
[----:B------:R-:W1:Y:S01]  /*0840*/  S2UR UR5, SR_CgaCtaId ;  /* 0x00000000000579c3 */ /* 0x000e620000008800 */
[----:B------:R-:W-:Y:S02]  /*0850*/  UMOV UR4, 0x400 ;  /* 0x0000040000047882 */ /* 0x000fe40000000000 */
[----:B-1----:R-:W-:Y:S01]  /*0860*/  UPRMT UR4, UR5, 0x654, UR4 ;  /* 0x0000065405047896 */ /* 0x002fe20008000004 */
[----:B------:R-:W-:Y:S01]  /*0870*/  LOP3.LUT R3, R3, 0x3f, R29, 0xf8, !PT ;  /* 0x0000003f03037812 */ /* 0x000fe200078ef81d */
[C-C-:B---3--:R-:W-:Y:S01]  /*0880*/  FFMA R19, R5.reuse, R19, R9.reuse ;  /* 0x0000001305137223 */ /* 0x148fe20000000009 */
[C-C-:B------:R-:W-:Y:S01]  /*0890*/  FFMA R15, R5.reuse, R15, R9.reuse ;  /* 0x0000000f050f7223 */ /* 0x140fe20000000009 */
[C-C-:B------:R-:W-:Y:S01]  /*08a0*/  FFMA R13, R5.reuse, R13, R9.reuse ;  /* 0x0000000d050d7223 */ /* 0x140fe20000000009 */
[----:B------:R-:W-:Y:S01]  /*08b0*/  FFMA R17, R5, R17, R9 ;  /* 0x0000001105117223 */ /* 0x000fe20000000009 */
[----:B------:R-:W-:Y:S01]  /*08c0*/  SHF.R.U32.HI R5, RZ, 0x6, R29 ;  /* 0x00000006ff057819 */ /* 0x000fe2000001161d */
[C-C-:B------:R-:W-:Y:S01]  /*08d0*/  FFMA R27, R4.reuse, R27, R8.reuse ;  /* 0x0000001b041b7223 */ /* 0x140fe20000000008 */
[C-C-:B------:R-:W-:Y:S01]  /*08e0*/  FFMA R26, R4.reuse, R26, R8.reuse ;  /* 0x0000001a041a7223 */ /* 0x140fe20000000008 */
[C-C-:B------:R-:W-:Y:S01]  /*08f0*/  FFMA R12, R4.reuse, R12, R8.reuse ;  /* 0x0000000c040c7223 */ /* 0x140fe20000000008 */
[----:B------:R-:W-:Y:S01]  /*0900*/  SGXT.U32 R5, R5, 0x2 ;  /* 0x000000020505781a */ /* 0x000fe20000000000 */
[----:B------:R-:W-:Y:S01]  /*0910*/  FFMA R16, R4, R16, R8 ;  /* 0x0000001004107223 */ /* 0x000fe20000000008 */
[----:B------:R-:W-:-:S02]  /*0920*/  IMAD.SHL.U32 R4, R29, 0x100, RZ ;  /* 0x000001001d047824 */ /* 0x000fc400078e00ff */
[----:B------:R-:W-:Y:S02]  /*0930*/  LOP3.LUT R2, R5, R2, RZ, 0xfc, !PT ;  /* 0x0000000205027212 */ /* 0x000fe400078efcff */
[----:B------:R-:W-:Y:S02]  /*0940*/  SHF.R.U32.HI R5, RZ, 0x4, R29 ;  /* 0x00000004ff057819 */ /* 0x000fe4000001161d */
[----:B------:R-:W-:Y:S02]  /*0950*/  LOP3.LUT R4, R4, 0xf00, RZ, 0xc0, !PT ;  /* 0x00000f0004047812 */ /* 0x000fe400078ec0ff */
[----:B------:R-:W-:Y:S01]  /*0960*/  SGXT.U32 R5, R5, 0x4 ;  /* 0x000000040505781a */ /* 0x000fe20000000000 */
[C-C-:B------:R-:W-:Y:S01]  /*0970*/  FFMA R25, R7.reuse, R25, R11.reuse ;  /* 0x0000001907197223 */ /* 0x140fe2000000000b */
[C---:B------:R-:W-:Y:S01]  /*0980*/  LOP3.LUT R8, R4.reuse, 0x80, RZ, 0xfc, !PT ;  /* 0x0000008004087812 */ /* 0x040fe200078efcff */
[C-C-:B------:R-:W-:Y:S01]  /*0990*/  FFMA R24, R7.reuse, R24, R11.reuse ;  /* 0x0000001807187223 */ /* 0x140fe2000000000b */
[C-C-:B------:R-:W-:Y:S01]  /*09a0*/  FFMA R20, R7.reuse, R20, R11.reuse ;  /* 0x0000001407147223 */ /* 0x140fe2000000000b */
[----:B------:R-:W-:Y:S01]  /*09b0*/  FFMA R23, R7, R23, R11 ;  /* 0x0000001707177223 */ /* 0x000fe2000000000b */
[----:B------:R-:W-:-:S02]  /*09c0*/  LOP3.LUT R9, R4, 0xc0, RZ, 0xfc, !PT ;  /* 0x000000c004097812 */ /* 0x000fc400078efcff */
[----:B------:R-:W-:Y:S01]  /*09d0*/  LOP3.LUT R7, R4, R5, RZ, 0xfc, !PT ;  /* 0x0000000504077212 */ /* 0x000fe200078efcff */
[--C-:B------:R-:W-:Y:S01]  /*09e0*/  FFMA R22, R6, R22, R10.reuse ;  /* 0x0000001606167223 */ /* 0x100fe2000000000a */
[----:B------:R-:W-:Y:S01]  /*09f0*/  LOP3.LUT R5, R4, 0x40, RZ, 0xfc, !PT ;  /* 0x0000004004057812 */ /* 0x000fe200078efcff */
[C-C-:B------:R-:W-:Y:S01]  /*0a00*/  FFMA R21, R6.reuse, R21, R10.reuse ;  /* 0x0000001506157223 */ /* 0x140fe2000000000a */
[C-C-:B------:R-:W-:Y:S01]  /*0a10*/  FFMA R14, R6.reuse, R14, R10.reuse ;  /* 0x0000000e060e7223 */ /* 0x140fe2000000000a */
[----:B------:R-:W-:Y:S01]  /*0a20*/  FFMA R18, R6, R18, R10 ;  /* 0x0000001206127223 */ /* 0x000fe2000000000a */
[----:B------:R-:W-:Y:S02]  /*0a30*/  LEA.HI R8, R8, UR4, RZ, 0x1c ;  /* 0x0000000408087c11 */ /* 0x000fe4000f8fe0ff */
[----:B------:R-:W-:Y:S02]  /*0a40*/  LEA.HI R10, R9, UR4, RZ, 0x1c ;  /* 0x00000004090a7c11 */ /* 0x000fe4000f8fe0ff */
[----:B------:R-:W-:-:S02]  /*0a50*/  FSETP.GEU.AND P0, PT, R19, RZ, PT ;  /* 0x000000ff1300720b */ /* 0x000fc40003f0e000 */
[----:B------:R-:W-:Y:S02]  /*0a60*/  LEA.HI R6, R4, UR4, RZ, 0x1c ;  /* 0x0000000404067c11 */ /* 0x000fe4000f8fe0ff */
[----:B------:R-:W-:Y:S02]  /*0a70*/  FSETP.GEU.AND P1, PT, R27, RZ, PT ;  /* 0x000000ff1b00720b */ /* 0x000fe40003f2e000 */
[----:B------:R-:W-:Y:S02]  /*0a80*/  LOP3.LUT R9, R2, 0x38, RZ, 0xfc, !PT ;  /* 0x0000003802097812 */ /* 0x000fe400078efcff */
[----:B------:R-:W-:Y:S01]  /*0a90*/  LEA.HI R4, R5, UR4, RZ, 0x1c ;  /* 0x0000000405047c11 */ /* 0x000fe2000f8fe0ff */
[----:B------:R-:W-:Y:S01]  /*0aa0*/  IMAD R5, R7, 0x4, R8 ;  /* 0x0000000407057824 */ /* 0x000fe200078e0208 */
[----:B------:R-:W-:Y:S02]  /*0ab0*/  FSEL R19, R19, RZ, P0 ;  /* 0x000000ff13137208 */ /* 0x000fe40000000000 */
[----:B------:R-:W-:-:S02]  /*0ac0*/  FSEL R27, R27, RZ, P1 ;  /* 0x000000ff1b1b7208 */ /* 0x000fc40000800000 */
[----:B------:R-:W-:Y:S02]  /*0ad0*/  LEA.HI R8, R0, R9, RZ, 0x8 ;  /* 0x0000000900087211 */ /* 0x000fe400078f40ff */
[----:B------:R-:W-:Y:S01]  /*0ae0*/  FSETP.GEU.AND P0, PT, R25, RZ, PT ;  /* 0x000000ff1900720b */ /* 0x000fe20003f0e000 */
[C---:B------:R-:W-:Y:S01]  /*0af0*/  IMAD R6, R7.reuse, 0x4, R6 ;  /* 0x0000000407067824 */ /* 0x040fe200078e0206 */
[----:B------:R-:W-:Y:S01]  /*0b00*/  FSETP.GEU.AND P1, PT, R22, RZ, PT ;  /* 0x000000ff1600720b */ /* 0x000fe20003f2e000 */
[C---:B------:R-:W-:Y:S01]  /*0b10*/  IMAD R4, R7.reuse, 0x4, R4 ;  /* 0x0000000407047824 */ /* 0x040fe200078e0204 */
[----:B------:R-:W-:Y:S01]  /*0b20*/  FSETP.GEU.AND P2, PT, R26, RZ, PT ;  /* 0x000000ff1a00720b */ /* 0x000fe20003f4e000 */
[----:B------:R-:W-:Y:S01]  /*0b30*/  IMAD R7, R7, 0x4, R10 ;  /* 0x0000000407077824 */ /* 0x000fe200078e020a */
[----:B------:R-:W-:Y:S02]  /*0b40*/  LOP3.LUT R10, R8, 0xffffff00, RZ, 0xc0, !PT ;  /* 0xffffff00080a7812 */ /* 0x000fe400078ec0ff */
[----:B------:R-:W-:-:S02]  /*0b50*/  FSEL R28, R25, RZ, P0 ;  /* 0x000000ff191c7208 */ /* 0x000fc40000000000 */
[----:B------:R-:W-:Y:S02]  /*0b60*/  FSEL R22, R22, RZ, P1 ;  /* 0x000000ff16167208 */ /* 0x000fe40000800000 */
[----:B------:R-:W-:Y:S01]  /*0b70*/  FSETP.GEU.AND P0, PT, R15, RZ, PT ;  /* 0x000000ff0f00720b */ /* 0x000fe20003f0e000 */
[----:B------:R1:W-:Y:S01]  /*0b80*/  STS [R6], R27 ;  /* 0x0000001b06007388 */ /* 0x0003e20000000800 */
[----:B------:R-:W-:Y:S01]  /*0b90*/  FSETP.GEU.AND P1, PT, R21, RZ, PT ;  /* 0x000000ff1500720b */ /* 0x000fe20003f2e000 */
[----:B------:R-:W-:Y:S02]  /*0ba0*/  IMAD.IADD R9, R9, 0x1, -R10 ;  /* 0x0000000109097824 */ /* 0x000fe400078e0a0a */
[----:B------:R2:W-:Y:S01]  /*0bb0*/  STS [R4+0x100], R19 ;  /* 0x0001001304007388 */ /* 0x0005e20000000800 */
[----:B------:R-:W-:Y:S02]  /*0bc0*/  FSEL R10, R21, RZ, P1 ;  /* 0x000000ff150a7208 */ /* 0x000fe40000800000 */
[----:B-1----:R-:W-:-:S02]  /*0bd0*/  FSEL R27, R26, RZ, P2 ;  /* 0x000000ff1a1b7208 */ /* 0x002fc40001000000 */
[----:B------:R-:W-:Y:S01]  /*0be0*/  FSEL R26, R15, RZ, P0 ;  /* 0x000000ff0f1a7208 */ /* 0x000fe20000000000 */
[----:B------:R-:W-:Y:S01]  /*0bf0*/  STS [R5+0x200], R22 ;  /* 0x0002001605007388 */ /* 0x000fe20000000800 */
[----:B--2---:R-:W-:-:S03]  /*0c00*/  LOP3.LUT R19, R2, 0x34, RZ, 0xfc, !PT ;  /* 0x0000003402137812 */ /* 0x004fc600078efcff */
[----:B------:R-:W-:Y:S04]  /*0c10*/  STS [R7+0x300], R28 ;  /* 0x0003001c07007388 */ /* 0x000fe80000000800 */
[----:B------:R-:W-:Y:S01]  /*0c20*/  STS [R6+0x40], R27 ;  /* 0x0000401b06007388 */ /* 0x000fe20000000800 */
[----:B------:R-:W-:-:S03]  /*0c30*/  FSETP.GEU.AND P0, PT, R24, RZ, PT ;  /* 0x000000ff1800720b */ /* 0x000fc60003f0e000 */
[----:B------:R-:W-:Y:S01]  /*0c40*/  STS [R4+0x140], R26 ;  /* 0x0001401a04007388 */ /* 0x000fe20000000800 */
[----:B------:R-:W-:-:S03]  /*0c50*/  LOP3.LUT R21, R2, 0x30, RZ, 0xfc, !PT ;  /* 0x0000003002157812 */ /* 0x000fc600078efcff */
[----:B------:R1:W-:Y:S01]  /*0c60*/  STS [R5+0x240], R10 ;  /* 0x0002400a05007388 */ /* 0x0003e20000000800 */
[----:B------:R-:W-:Y:S02]  /*0c70*/  LOP3.LUT R25, R2, 0x24, RZ, 0xfc, !PT ;  /* 0x0000002402197812 */ /* 0x000fe400078efcff */
[----:B------:R-:W-:Y:S02]  /*0c80*/  FSEL R24, R24, RZ, P0 ;  /* 0x000000ff18187208 */ /* 0x000fe40000000000 */
[C---:B-1----:R-:W-:Y:S02]  /*0c90*/  LEA.HI R10, R0.reuse, R19, RZ, 0x8 ;  /* 0x00000013000a7211 */ /* 0x042fe400078f40ff */
[----:B------:R-:W-:Y:S02]  /*0ca0*/  LEA.HI R11, R0, R21, RZ, 0x8 ;  /* 0x00000015000b7211 */ /* 0x000fe400078f40ff */
[----:B------:R-:W-:Y:S02]  /*0cb0*/  LOP3.LUT R22, R10, 0xffffff00, RZ, 0xc0, !PT ;  /* 0xffffff000a167812 */ /* 0x000fe400078ec0ff */
[----:B------:R-:W-:Y:S01]  /*0cc0*/  LEA.HI R15, R0, R25, RZ, 0x8 ;  /* 0x00000019000f7211 */ /* 0x000fe200078f40ff */
[----:B------:R1:W-:Y:S02]  /*0cd0*/  STS [R7+0x340], R24 ;  /* 0x0003401807007388 */ /* 0x0003e40000000800 */
[----:B------:R-:W-:Y:S01]  /*0ce0*/  IMAD.IADD R19, R19, 0x1, -R22 ;  /* 0x0000000113137824 */ /* 0x000fe200078e0a16 */
[----:B------:R-:W-:-:S02]  /*0cf0*/  LOP3.LUT R22, R11, 0xffffff00, RZ, 0xc0, !PT ;  /* 0xffffff000b167812 */ /* 0x000fc400078ec0ff */
[----:B------:R-:W-:Y:S02]  /*0d00*/  FSETP.GEU.AND P0, PT, R13, RZ, PT ;  /* 0x000000ff0d00720b */ /* 0x000fe40003f0e000 */
[----:B------:R-:W-:Y:S02]  /*0d10*/  FSETP.GEU.AND P3, PT, R12, RZ, PT ;  /* 0x000000ff0c00720b */ /* 0x000fe40003f6e000 */
[----:B-1----:R-:W-:Y:S01]  /*0d20*/  LOP3.LUT R24, R15, 0xffffff00, RZ, 0xc0, !PT ;  /* 0xffffff000f187812 */ /* 0x002fe200078ec0ff */
[----:B------:R-:W-:Y:S01]  /*0d30*/  IMAD.IADD R21, R21, 0x1, -R22 ;  /* 0x0000000115157824 */ /* 0x000fe200078e0a16 */
[----:B------:R-:W-:Y:S02]  /*0d40*/  FSETP.GEU.AND P2, PT, R14, RZ, PT ;  /* 0x000000ff0e00720b */ /* 0x000fe40003f4e000 */
[----:B------:R-:W-:Y:S01]  /*0d50*/  FSETP.GEU.AND P1, PT, R20, RZ, PT ;  /* 0x000000ff1400720b */ /* 0x000fe20003f2e000 */
[----:B------:R-:W-:Y:S01]  /*0d60*/  IMAD.IADD R22, R25, 0x1, -R24 ;  /* 0x0000000119167824 */ /* 0x000fe200078e0a18 */
[----:B------:R-:W-:-:S02]  /*0d70*/  FSEL R24, R13, RZ, P0 ;  /* 0x000000ff0d187208 */ /* 0x000fc40000000000 */
[----:B------:R-:W-:Y:S02]  /*0d80*/  FSEL R27, R12, RZ, P3 ;  /* 0x000000ff0c1b7208 */ /* 0x000fe40001800000 */
[----:B------:R-:W-:Y:S02]  /*0d90*/  FSETP.GEU.AND P0, PT, R16, RZ, PT ;  /* 0x000000ff1000720b */ /* 0x000fe40003f0e000 */
[----:B------:R-:W-:Y:S02]  /*0da0*/  FSEL R14, R14, RZ, P2 ;  /* 0x000000ff0e0e7208 */ /* 0x000fe40001000000 */
[----:B------:R-:W-:Y:S01]  /*0db0*/  FSEL R20, R20, RZ, P1 ;  /* 0x000000ff14147208 */ /* 0x000fe20000800000 */
[----:B------:R-:W-:Y:S01]  /*0dc0*/  STS [R6+0x80], R27 ;  /* 0x0000801b06007388 */ /* 0x000fe20000000800 */
[----:B------:R-:W-:Y:S02]  /*0dd0*/  FSEL R16, R16, RZ, P0 ;  /* 0x000000ff10107208 */ /* 0x000fe40000000000 */
[C---:B------:R-:W-:Y:S01]  /*0de0*/  LOP3.LUT R13, R2.reuse, 0x1c, RZ, 0xfc, !PT ;  /* 0x0000001c020d7812 */ /* 0x040fe200078efcff */
[----:B------:R-:W-:Y:S01]  /*0df0*/  STS [R4+0x180], R24 ;  /* 0x0001801804007388 */ /* 0x000fe20000000800 */
[----:B------:R-:W-:-:S03]  /*0e00*/  LOP3.LUT R25, R2, 0x18, RZ, 0xfc, !PT ;  /* 0x0000001802197812 */ /* 0x000fc600078efcff */
[----:B------:R-:W-:Y:S01]  /*0e10*/  STS [R5+0x280], R14 ;  /* 0x0002800e05007388 */ /* 0x000fe20000000800 */
[----:B------:R-:W-:-:S03]  /*0e20*/  LEA.HI R12, R0, R25, RZ, 0x8 ;  /* 0x00000019000c7211 */ /* 0x000fc600078f40ff */
[----:B------:R-:W-:Y:S01]  /*0e30*/  STS [R7+0x380], R20 ;  /* 0x0003801407007388 */ /* 0x000fe20000000800 */
[----:B------:R-:W-:-:S03]  /*0e40*/  LOP3.LUT R25, R2, 0x14, RZ, 0xfc, !PT ;  /* 0x0000001402197812 */ /* 0x000fc600078efcff */
[----:B------:R1:W-:Y:S01]  /*0e50*/  STS [R6+0xc0], R16 ;  /* 0x0000c01006007388 */ /* 0x0003e20000000800 */
[C---:B------:R-:W-:Y:S02]  /*0e60*/  FSETP.GEU.AND P0, PT, R17.reuse, RZ, PT ;  /* 0x000000ff1100720b */ /* 0x040fe40003f0e000 */
[----:B------:R-:W-:Y:S02]  /*0e70*/  LOP3.LUT R26, R2, 0x1c, RZ, 0xfc, !PT ;  /* 0x0000001c021a7812 */ /* 0x000fe400078efcff */
[C---:B-1----:R-:W-:Y:S02]  /*0e80*/  LEA.HI R6, R0.reuse, R13, RZ, 0x8 ;  /* 0x0000000d00067211 */ /* 0x042fe400078f40ff */
[----:B------:R-:W-:Y:S02]  /*0e90*/  LEA.HI R16, R0, R25, RZ, 0x8 ;  /* 0x0000001900107211 */ /* 0x000fe400078f40ff */
[----:B------:R-:W-:Y:S02]  /*0ea0*/  LOP3.LUT R13, R6, 0xffffff00, RZ, 0xc0, !PT ;  /* 0xffffff00060d7812 */ /* 0x000fe400078ec0ff */
[----:B------:R-:W-:-:S02]  /*0eb0*/  FSEL R27, R17, RZ, P0 ;  /* 0x000000ff111b7208 */ /* 0x000fc40000000000 */
[----:B------:R-:W-:Y:S01]  /*0ec0*/  LEA.HI R17, R0, R2, RZ, 0x8 ;  /* 0x0000000200117211 */ /* 0x000fe200078f40ff */
[----:B------:R-:W-:Y:S01]  /*0ed0*/  IMAD.IADD R13, R26, 0x1, -R13 ;  /* 0x000000011a0d7824 */ /* 0x000fe200078e0a0d */
[----:B------:R-:W-:Y:S02]  /*0ee0*/  LOP3.LUT R26, R2, 0x14, RZ, 0xfc, !PT ;  /* 0x00000014021a7812 */ /* 0x000fe400078efcff */
[----:B------:R-:W-:Y:S02]  /*0ef0*/  LOP3.LUT R20, R16, 0xffffff00, RZ, 0xc0, !PT ;  /* 0xffffff0010147812 */ /* 0x000fe400078ec0ff */
[----:B------:R-:W-:Y:S02]  /*0f00*/  LOP3.LUT R24, R2, 0x18, RZ, 0xfc, !PT ;  /* 0x0000001802187812 */ /* 0x000fe400078efcff */
[----:B------:R-:W-:Y:S02]  /*0f10*/  LOP3.LUT R14, R12, 0xffffff00, RZ, 0xc0, !PT ;  /* 0xffffff000c0e7812 */ /* 0x000fe400078ec0ff */
[----:B------:R-:W-:Y:S01]  /*0f20*/  LOP3.LUT R25, R17, 0xffffff00, RZ, 0xc0, !PT ;  /* 0xffffff0011197812 */ /* 0x000fe200078ec0ff */
[----:B------:R1:W-:Y:S02]  /*0f30*/  STS [R4+0x1c0], R27 ;  /* 0x0001c01b04007388 */ /* 0x0003e40000000800 */
[----:B------:R-:W-:Y:S01]  /*0f40*/  IMAD.IADD R14, R24, 0x1, -R14 ;  /* 0x00000001180e7824 */ /* 0x000fe200078e0a0e */
[----:B------:R-:W-:Y:S01]  /*0f50*/  FSETP.GEU.AND P1, PT, R18, RZ, PT ;  /* 0x000000ff1200720b */ /* 0x000fe20003f2e000 */
[----:B------:R-:W-:Y:S01]  /*0f60*/  IMAD.IADD R24, R2, 0x1, -R25 ;  /* 0x0000000102187824 */ /* 0x000fe200078e0a19 */
[----:B------:R-:W-:Y:S01]  /*0f70*/  FSETP.GEU.AND P0, PT, R23, RZ, PT ;  /* 0x000000ff1700720b */ /* 0x000fe20003f0e000 */
[----:B------:R-:W-:-:S02]  /*0f80*/  IMAD R28, R9, 0x3c1, R3 ;  /* 0x000003c1091c7824 */ /* 0x000fc400078e0203 */
[----:B-1----:R-:W-:Y:S01]  /*0f90*/  IMAD.IADD R4, R26, 0x1, -R20 ;  /* 0x000000011a047824 */ /* 0x002fe200078e0a14 */
[----:B------:R-:W-:Y:S02]  /*0fa0*/  SHF.R.S32.HI R20, RZ, 0x8, R17 ;  /* 0x00000008ff147819 */ /* 0x000fe40000011411 */
[----:B------:R-:W-:Y:S01]  /*0fb0*/  SHF.R.S32.HI R17, RZ, 0x8, R8 ;  /* 0x00000008ff117819 */ /* 0x000fe20000011408 */
[----:B------:R-:W-:Y:S01]  /*0fc0*/  IMAD R25, R24, 0x3c1, R3 ;  /* 0x000003c118197824 */ /* 0x000fe200078e0203 */
[----:B------:R-:W-:Y:S02]  /*0fd0*/  FSEL R24, R18, RZ, P1 ;  /* 0x000000ff12187208 */ /* 0x000fe40000800000 */
[----:B------:R-:W-:Y:S01]  /*0fe0*/  FSEL R26, R23, RZ, P0 ;  /* 0x000000ff171a7208 */ /* 0x000fe20000000000 */
[----:B------:R-:W-:Y:S01]  /*0ff0*/  IMAD R9, R17, 0xf0400, R28 ;  /* 0x000f040011097824 */ /* 0x000fe200078e021c */
[----:B------:R-:W-:Y:S01]  /*1000*/  LOP3.LUT R17, R2, 0xc, RZ, 0xfc, !PT ;  /* 0x0000000c02117812 */ /* 0x000fe200078efcff */
[----:B------:R-:W-:Y:S01]  /*1010*/  IMAD R8, R20, 0xf0400, R25 ;  /* 0x000f040014087824 */ /* 0x000fe200078e0219 */
[C---:B------:R-:W-:Y:S01]  /*1020*/  LOP3.LUT R23, R2.reuse, 0x8, RZ, 0xfc, !PT ;  /* 0x0000000802177812 */ /* 0x040fe200078efcff */
[----:B------:R1:W-:Y:S01]  /*1030*/  STS [R5+0x2c0], R24 ;  /* 0x0002c01805007388 */ /* 0x0003e20000000800 */
[----:B------:R-:W-:-:S02]  /*1040*/  LOP3.LUT R25, R2, 0x10, RZ, 0xfc, !PT ;  /* 0x0000001002197812 */ /* 0x000fc400078efcff */
[----:B------:R-:W-:Y:S01]  /*1050*/  LEA.HI R20, R0, R17, RZ, 0x8 ;  /* 0x0000001100147211 */ /* 0x000fe200078f40ff */
[----:B------:R2:W-:Y:S03]  /*1060*/  STS [R7+0x3c0], R26 ;  /* 0x0003c01a07007388 */ /* 0x0005e60000000800 */
[----:B------:R-:W-:Y:S02]  /*1070*/  LOP3.LUT R18, R20, 0xffffff00, RZ, 0xc0, !PT ;  /* 0xffffff0014127812 */ /* 0x000fe400078ec0ff */
[----:B-1----:R-:W-:Y:S02]  /*1080*/  LEA.HI R5, R0, R25, RZ, 0x8 ;  /* 0x0000001900057211 */ /* 0x002fe400078f40ff */
[----:B------:R-:W-:Y:S02]  /*1090*/  LOP3.LUT R25, R2, 0xc, RZ, 0xfc, !PT ;  /* 0x0000000c02197812 */ /* 0x000fe400078efcff */
[----:B--2---:R-:W-:-:S04]  /*10a0*/  LEA.HI R7, R0, R23, RZ, 0x8 ;  /* 0x0000001700077211 */ /* 0x004fc800078f40ff */
[----:B------:R-:W-:Y:S01]  /*10b0*/  LOP3.LUT R24, R7, 0xffffff00, RZ, 0xc0, !PT ;  /* 0xffffff0007187812 */ /* 0x000fe200078ec0ff */
[----:B------:R-:W-:Y:S01]  /*10c0*/  IMAD.IADD R18, R25, 0x1, -R18 ;  /* 0x0000000119127824 */ /* 0x000fe200078e0a12 */
[----:B------:R-:W-:Y:S01]  /*10d0*/  SHF.R.S32.HI R11, RZ, 0x8, R11 ;  /* 0x00000008ff0b7819 */ /* 0x000fe2000001140b */
[--C-:B------:R-:W-:Y:S02]  /*10e0*/  IMAD R25, R19, 0x3c1, R3.reuse ;  /* 0x000003c113197824 */ /* 0x100fe400078e0203 */
[----:B------:R-:W-:Y:S01]  /*10f0*/  IMAD R26, R21, 0x3c1, R3 ;  /* 0x000003c1151a7824 */ /* 0x000fe200078e0203 */
[----:B------:R-:W-:Y:S01]  /*1100*/  SHF.R.S32.HI R21, RZ, 0x8, R15 ;  /* 0x00000008ff157819 */ /* 0x000fe2000001140f */
[----:B------:R-:W-:Y:S02]  /*1110*/  IMAD.IADD R19, R23, 0x1, -R24 ;  /* 0x0000000117137824 */ /* 0x000fe400078e0a18 */
[----:B------:R-:W-:Y:S01]  /*1120*/  IMAD R24, R22, 0x3c1, R3 ;  /* 0x000003c116187824 */ /* 0x000fe200078e0203 */
[----:B------:R-:W-:Y:S01]  /*1130*/  SHF.R.U32.HI R22, RZ, 0x4, R29 ;  /* 0x00000004ff167819 */ /* 0x000fe2000001161d */
[----:B------:R-:W-:-:S02]  /*1140*/  IMAD R15, R11, 0xf0400, R26 ;  /* 0x000f04000b0f7824 */ /* 0x000fc400078e021a */
[----:B------:R-:W-:Y:S01]  /*1150*/  IMAD R11, R21, 0xf0400, R24 ;  /* 0x000f0400150b7824 */ /* 0x000fe200078e0218 */
[----:B------:R-:W-:Y:S02]  /*1160*/  LOP3.LUT R24, R22, 0xc, RZ, 0xc0, !PT ;  /* 0x0000000c16187812 */ /* 0x000fe400078ec0ff */
[----:B------:R-:W-:Y:S02]  /*1170*/  LOP3.LUT R28, R2, 0x10, RZ, 0xfc, !PT ;  /* 0x00000010021c7812 */ /* 0x000fe400078efcff */
[----:B------:R-:W-:Y:S01]  /*1180*/  LOP3.LUT R17, R5, 0xffffff00, RZ, 0xc0, !PT ;  /* 0xffffff0005117812 */ /* 0x000fe200078ec0ff */
[----:B------:R-:W-:Y:S01]  /*1190*/  VIADD R24, R24, UR4 ;  /* 0x0000000418187c36 */ /* 0x000fe20008000000 */
[----:B------:R-:W-:Y:S02]  /*11a0*/  LOP3.LUT R23, R2, 0x4, RZ, 0xfc, !PT ;  /* 0x0000000402177812 */ /* 0x000fe400078efcff */
[----:B------:R-:W-:Y:S01]  /*11b0*/  LOP3.LUT R29, R29, 0xff, RZ, 0xc0, !PT ;  /* 0x000000ff1d1d7812 */ /* 0x000fe200078ec0ff */
[----:B------:R-:W-:Y:S01]  /*11c0*/  IMAD R13, R13, 0x3c1, R3 ;  /* 0x000003c10d0d7824 */ /* 0x000fe200078e0203 */
[----:B------:R-:W-:-:S02]  /*11d0*/  SHF.R.S32.HI R10, RZ, 0x8, R10 ;  /* 0x00000008ff0a7819 */ /* 0x000fc4000001140a */
[----:B------:R-:W-:Y:S01]  /*11e0*/  SHF.R.S32.HI R6, RZ, 0x8, R6 ;  /* 0x00000008ff067819 */ /* 0x000fe20000011406 */
[----:B------:R-:W-:Y:S01]  /*11f0*/  IMAD.IADD R17, R28, 0x1, -R17 ;  /* 0x000000011c117824 */ /* 0x000fe200078e0a11 */
[----:B------:R-:W-:Y:S01]  /*1200*/  LEA.HI R21, R0, R23, RZ, 0x8 ;  /* 0x0000001700157211 */ /* 0x000fe200078f40ff */
[----:B------:R-:W-:Y:S02]  /*1210*/  IMAD R24, R29, 0x4, R24 ;  /* 0x000000041d187824 */ /* 0x000fe400078e0218 */
[----:B------:R-:W-:Y:S01]  /*1220*/  IMAD R10, R10, 0xf0400, R25 ;  /* 0x000f04000a0a7824 */ /* 0x000fe200078e0219 */
[----:B------:R-:W-:Y:S01]  /*1230*/  LOP3.LUT R22, R21, 0xffffff00, RZ, 0xc0, !PT ;  /* 0xffffff0015167812 */ /* 0x000fe200078ec0ff */
[----:B------:R-:W-:Y:S01]  /*1240*/  IMAD R6, R6, 0xf0400, R13 ;  /* 0x000f040006067824 */ /* 0x000fe200078e020d */
[----:B------:R-:W-:Y:S01]  /*1250*/  SHF.R.S32.HI R13, RZ, 0x8, R12 ;  /* 0x00000008ff0d7819 */ /* 0x000fe2000001140c */
[----:B------:R-:W-:Y:S01]  /*1260*/  IMAD R25, R4, 0x3c1, R3 ;  /* 0x000003c104197824 */ /* 0x000fe200078e0203 */
[----:B------:R-:W-:Y:S01]  /*1270*/  SHF.R.S32.HI R12, RZ, 0x8, R16 ;  /* 0x00000008ff0c7819 */ /* 0x000fe20000011410 */
[----:B------:R-:W-:Y:S01]  /*1280*/  BAR.SYNC.DEFER_BLOCKING 0x0 ;  /* 0x0000000000007b1d */ /* 0x000fe20000010000 */
[----:B------:R-:W-:Y:S01]  /*1290*/  SHF.R.S32.HI R5, RZ, 0x8, R5 ;  /* 0x00000008ff057819 */ /* 0x000fe20000011405 */
[----:B------:R-:W-:-:S02]  /*12a0*/  IMAD R4, R17, 0x3c1, R3 ;  /* 0x000003c111047824 */ /* 0x000fc400078e0203 */
[--C-:B------:R-:W-:Y:S01]  /*12b0*/  IMAD R14, R14, 0x3c1, R3.reuse ;  /* 0x000003c10e0e7824 */ /* 0x100fe200078e0203 */
[----:B------:R-:W-:Y:S01]  /*12c0*/  SHF.R.S32.HI R26, RZ, 0x8, R20 ;  /* 0x00000008ff1a7819 */ /* 0x000fe20000011414 */
[----:B------:R-:W-:Y:S02]  /*12d0*/  IMAD.IADD R22, R23, 0x1, -R22 ;  /* 0x0000000117167824 */ /* 0x000fe400078e0a16 */
[----:B------:R-:W-:Y:S02]  /*12e0*/  IMAD R23, R18, 0x3c1, R3 ;  /* 0x000003c112177824 */ /* 0x000fe400078e0203 */
[----:B------:R-:W-:Y:S01]  /*12f0*/  IMAD R20, R13, 0xf0400, R14 ;  /* 0x000f04000d147824 */ /* 0x000fe200078e020e */
[----:B------:R-:W-:Y:S01]  /*1300*/  LOP3.LUT R13, R2, 0x2c, RZ, 0xfc, !PT ;  /* 0x0000002c020d7812 */ /* 0x000fe200078efcff */
[----:B------:R-:W-:Y:S02]  /*1310*/  IMAD R17, R5, 0xf0400, R4 ;  /* 0x000f040005117824 */ /* 0x000fe400078e0204 */
[----:B------:R-:W1:Y:S01]  /*1320*/  LDC.64 R4, c[0x0][0x238] ;  /* 0x00008e00ff047b82 */ /* 0x000e620000000a00 */
[----:B------:R-:W-:Y:S01]  /*1330*/  IMAD R18, R12, 0xf0400, R25 ;  /* 0x000f04000c127824 */ /* 0x000fe200078e0219 */
[----:B------:R-:W-:Y:S01]  /*1340*/  SHF.R.S32.HI R12, RZ, 0x8, R7 ;  /* 0x00000008ff0c7819 */ /* 0x000fe20000011407 */
[----:B------:R2:W3:Y:S01]  /*1350*/  LDS R16, [R24] ;  /* 0x0000000018107984 */ /* 0x0004e20000000800 */
[----:B------:R-:W-:Y:S01]  /*1360*/  IMAD R26, R26, 0xf0400, R23 ;  /* 0x000f04001a1a7824 */ /* 0x000fe200078e0217 */
[----:B------:R-:W-:Y:S01]  /*1370*/  LEA.HI R7, R0, R13, RZ, 0x8 ;  /* 0x0000000d00077211 */ /* 0x000fe200078f40ff */
[--C-:B------:R-:W-:Y:S01]  /*1380*/  IMAD R19, R19, 0x3c1, R3.reuse ;  /* 0x000003c113137824 */ /* 0x100fe200078e0203 */
[----:B------:R-:W-:Y:S01]  /*1390*/  LOP3.LUT R23, R2, 0x28, RZ, 0xfc, !PT ;  /* 0x0000002802177812 */ /* 0x000fe200078efcff */
[----:B------:R-:W-:Y:S01]  /*13a0*/  IMAD R22, R22, 0x3c1, R3 ;  /* 0x000003c116167824 */ /* 0x000fe200078e0203 */
[----:B------:R-:W-:Y:S01]  /*13b0*/  SHF.R.S32.HI R21, RZ, 0x8, R21 ;  /* 0x00000008ff157819 */ /* 0x000fe20000011415 */
[----:B------:R-:W-:Y:S01]  /*13c0*/  IMAD R19, R12, 0xf0400, R19 ;  /* 0x000f04000c137824 */ /* 0x000fe200078e0213 */
[----:B------:R-:W-:-:S02]  /*13d0*/  LOP3.LUT R14, R7, 0xffffff00, RZ, 0xc0, !PT ;  /* 0xffffff00070e7812 */ /* 0x000fc400078ec0ff */
[----:B------:R-:W-:Y:S01]  /*13e0*/  LEA.HI R12, R0, R23, RZ, 0x8 ;  /* 0x00000017000c7211 */ /* 0x000fe200078f40ff */
[----:B------:R-:W-:Y:S01]  /*13f0*/  IMAD R21, R21, 0xf0400, R22 ;  /* 0x000f040015157824 */ /* 0x000fe200078e0216 */
[----:B------:R-:W-:Y:S01]  /*1400*/  LOP3.LUT R25, R2, 0x20, RZ, 0xfc, !PT ;  /* 0x0000002002197812 */ /* 0x000fe200078efcff */
[----:B------:R-:W-:Y:S01]  /*1410*/  IMAD.IADD R13, R13, 0x1, -R14 ;  /* 0x000000010d0d7824 */ /* 0x000fe200078e0a0e */
[----:B------:R-:W-:Y:S02]  /*1420*/  LOP3.LUT R22, R12, 0xffffff00, RZ, 0xc0, !PT ;  /* 0xffffff000c167812 */ /* 0x000fe400078ec0ff */
[----:B------:R-:W-:Y:S02]  /*1430*/  LEA.HI R14, R0, R25, RZ, 0x8 ;  /* 0x00000019000e7211 */ /* 0x000fe400078f40ff */
[----:B--2---:R-:W-:Y:S01]  /*1440*/  LOP3.LUT R24, R2, 0x20, RZ, 0xfc, !PT ;  /* 0x0000002002187812 */ /* 0x004fe200078efcff */
[----:B------:R-:W-:Y:S01]  /*1450*/  IMAD.IADD R22, R23, 0x1, -R22 ;  /* 0x0000000117167824 */ /* 0x000fe200078e0a16 */
[----:B------:R-:W-:-:S02]  /*1460*/  LOP3.LUT R23, R14, 0xffffff00, RZ, 0xc0, !PT ;  /* 0xffffff000e177812 */ /* 0x000fc400078ec0ff */
[----:B------:R-:W-:-:S03]  /*1470*/  ISETP.GE.AND P0, PT, R3, 0x3c1, PT ;  /* 0x000003c10300780c */ /* 0x000fc60003f06270 */
[----:B------:R-:W-:Y:S02]  /*1480*/  IMAD.IADD R23, R24, 0x1, -R23 ;  /* 0x0000000118177824 */ /* 0x000fe400078e0a17 */
[----:B-1----:R-:W-:Y:S01]  /*1490*/  IMAD.WIDE R24, R8, 0x4, R4 ;  /* 0x0000000408187825 */ /* 0x002fe200078e0204 */
[----:B------:R-:W-:-:S04]  /*14a0*/  LOP3.LUT R8, R29, 0x100, RZ, 0xfc, !PT ;  /* 0x000001001d087812 */ /* 0x000fc800078efcff */
[----:B------:R-:W-:-:S04]  /*14b0*/  SHF.R.U32.HI R8, RZ, 0x4, R8 ;  /* 0x00000004ff087819 */ /* 0x000fc80000011608 */
[----:B------:R-:W-:Y:S01]  /*14c0*/  LOP3.LUT R8, R8, 0x1c, RZ, 0xc0, !PT ;  /* 0x0000001c08087812 */ /* 0x000fe200078ec0ff */
[----:B---3--:R1:W-:Y:S04]  /*14d0*/  @!P0 STG.E desc[UR6][R24.64], R16 ;  /* 0x0000001018008986 */ /* 0x0083e8000c101906 */
[----:B------:R-:W-:-:S04]  /*14e0*/  VIADD R8, R8, UR4 ;  /* 0x0000000408087c36 */ /* 0x000fc80008000000 */
[----:B------:R-:W-:-:S05]  /*14f0*/  IMAD R8, R29, 0x4, R8 ;  /* 0x000000041d087824 */ /* 0x000fca00078e0208 */
[----:B------:R2:W3:Y:S01]  /*1500*/  LDS R27, [R8+0x400] ;  /* 0x00040000081b7984 */ /* 0x0004e20000000800 */
[----:B-1----:R-:W-:Y:S01]  /*1510*/  IMAD.WIDE R24, R21, 0x4, R4 ;  /* 0x0000000415187825 */ /* 0x002fe200078e0204 */
[C---:B------:R-:W-:Y:S02]  /*1520*/  LOP3.LUT R21, R29.reuse, 0x200, RZ, 0xfc, !PT ;  /* 0x000002001d157812 */ /* 0x040fe400078efcff */
[----:B------:R-:W-:Y:S02]  /*1530*/  LOP3.LUT R16, R29, 0x300, RZ, 0xfc, !PT ;  /* 0x000003001d107812 */ /* 0x000fe400078efcff */
[----:B------:R-:W-:Y:S02]  /*1540*/  SHF.R.U32.HI R21, RZ, 0x4, R21 ;  /* 0x00000004ff157819 */ /* 0x000fe40000011615 */
[----:B------:R-:W-:Y:S02]  /*1550*/  SHF.R.U32.HI R28, RZ, 0x4, R16 ;  /* 0x00000004ff1c7819 */ /* 0x000fe40000011610 */
[----:B------:R-:W-:-:S02]  /*1560*/  LOP3.LUT R21, R21, 0x2c, RZ, 0xc0, !PT ;  /* 0x0000002c15157812 */ /* 0x000fc400078ec0ff */
[----:B------:R-:W-:-:S03]  /*1570*/  LOP3.LUT R28, R28, 0x3c, RZ, 0xc0, !PT ;  /* 0x0000003c1c1c7812 */ /* 0x000fc600078ec0ff */
[----:B------:R-:W-:Y:S02]  /*1580*/  VIADD R16, R21, UR4 ;  /* 0x0000000415107c36 */ /* 0x000fe40008000000 */
[----:B------:R-:W-:Y:S02]  /*1590*/  VIADD R28, R28, UR4 ;  /* 0x000000041c1c7c36 */ /* 0x000fe40008000000 */
[C---:B------:R-:W-:Y:S02]  /*15a0*/  IMAD R16, R29.reuse, 0x4, R16 ;  /* 0x000000041d107824 */ /* 0x040fe400078e0210 */
[----:B------:R-:W-:-:S03]  /*15b0*/  IMAD R28, R29, 0x4, R28 ;  /* 0x000000041d1c7824 */ /* 0x000fc600078e021c */
[----:B------:R1:W4:Y:S04]  /*15c0*/  LDS R21, [R16+0x800] ;  /* 0x0008000010157984 */ /* 0x0003280000000800 */
[----:B------:R-:W5:Y:S01]  /*15d0*/  LDS R28, [R28+0xc00] ;  /* 0x000c00001c1c7984 */ /* 0x000f620000000800 */
[----:B--2---:R-:W-:-:S04]  /*15e0*/  LOP3.LUT R8, R29, 0x400, RZ, 0xfc, !PT ;  /* 0x000004001d087812 */ /* 0x004fc800078efcff */
[----:B------:R-:W-:Y:S02]  /*15f0*/  SHF.R.U32.HI R8, RZ, 0x4, R8 ;  /* 0x00000004ff087819 */ /* 0x000fe40000011608 */
[----:B-1----:R-:W-:Y:S01]  /*1600*/  LOP3.LUT R16, R29, 0x600, RZ, 0xfc, !PT ;  /* 0x000006001d107812 */ /* 0x002fe200078efcff */
[----:B---3--:R1:W-:Y:S01]  /*1610*/  @!P0 STG.E desc[UR6][R24.64], R27 ;  /* 0x0000001b18008986 */ /* 0x0083e2000c101906 */
[----:B------:R-:W-:Y:S02]  /*1620*/  LOP3.LUT R8, R8, 0x4c, RZ, 0xc0, !PT ;  /* 0x0000004c08087812 */ /* 0x000fe400078ec0ff */
[----:B------:R-:W-:Y:S01]  /*1630*/  SHF.R.U32.HI R16, RZ, 0x4, R16 ;  /* 0x00000004ff107819 */ /* 0x000fe20000011610 */
[----:B-1----:R-:W-:Y:S01]  /*1640*/  IMAD.WIDE R24, R19, 0x4, R4 ;  /* 0x0000000413187825 */ /* 0x002fe200078e0204 */
[----:B------:R-:W-:-:S04]  /*1650*/  LOP3.LUT R19, R29, 0x500, RZ, 0xfc, !PT ;  /* 0x000005001d137812 */ /* 0x000fc800078efcff */
[----:B------:R-:W-:Y:S01]  /*1660*/  SHF.R.U32.HI R19, RZ, 0x4, R19 ;  /* 0x00000004ff137819 */ /* 0x000fe20000011613 */
[----:B------:R-:W-:Y:S01]  /*1670*/  IMAD.WIDE R26, R26, 0x4, R4 ;  /* 0x000000041a1a7825 */ /* 0x000fe200078e0204 */
[----:B------:R-:W-:Y:S02]  /*1680*/  LOP3.LUT R16, R16, 0x6c, RZ, 0xc0, !PT ;  /* 0x0000006c10107812 */ /* 0x000fe400078ec0ff */
[----:B------:R-:W-:Y:S01]  /*1690*/  LOP3.LUT R19, R19, 0x5c, RZ, 0xc0, !PT ;  /* 0x0000005c13137812 */ /* 0x000fe200078ec0ff */
[----:B------:R-:W-:Y:S01]  /*16a0*/  VIADD R8, R8, UR4 ;  /* 0x0000000408087c36 */ /* 0x000fe20008000000 */
[----:B----4-:R1:W-:Y:S01]  /*16b0*/  @!P0 STG.E desc[UR6][R24.64], R21 ;  /* 0x0000001518008986 */ /* 0x0103e2000c101906 */
[----:B------:R-:W-:-:S03]  /*16c0*/  VIADD R16, R16, UR4 ;  /* 0x0000000410107c36 */ /* 0x000fc60008000000 */
[----:B-----5:R2:W-:Y:S01]  /*16d0*/  @!P0 STG.E desc[UR6][R26.64], R28 ;  /* 0x0000001c1a008986 */ /* 0x0205e2000c101906 */
[C---:B-1----:R-:W-:Y:S01]  /*16e0*/  LOP3.LUT R21, R29.reuse, 0x700, RZ, 0xfc, !PT ;  /* 0x000007001d157812 */ /* 0x042fe200078efcff */
[----:B--2---:R-:W-:Y:S02]  /*16f0*/  IMAD R27, R29, 0x4, R8 ;  /* 0x000000041d1b7824 */ /* 0x004fe400078e0208 */
[----:B------:R-:W-:Y:S01]  /*1700*/  VIADD R8, R19, UR4 ;  /* 0x0000000413087c36 */ /* 0x000fe20008000000 */
[----:B------:R-:W-:Y:S01]  /*1710*/  SHF.R.U32.HI R21, RZ, 0x4, R21 ;  /* 0x00000004ff157819 */ /* 0x000fe20000011615 */
[C---:B------:R-:W-:Y:S02]  /*1720*/  IMAD R24, R29.reuse, 0x4, R16 ;  /* 0x000000041d187824 */ /* 0x040fe400078e0210 */
[----:B------:R-:W-:Y:S01]  /*1730*/  IMAD R8, R29, 0x4, R8 ;  /* 0x000000041d087824 */ /* 0x000fe200078e0208 */
[----:B------:R-:W1:Y:S01]  /*1740*/  LDS R27, [R27+0x1000] ;  /* 0x001000001b1b7984 */ /* 0x000e620000000800 */
[----:B------:R-:W-:-:S03]  /*1750*/  LOP3.LUT R21, R21, 0x7c, RZ, 0xc0, !PT ;  /* 0x0000007c15157812 */ /* 0x000fc600078ec0ff */
[----:B------:R-:W-:Y:S02]  /*1760*/  LDS R24, [R24+0x1800] ;  /* 0x0018000018187984 */ /* 0x000fe40000000800 */
[----:B------:R-:W-:Y:S02]  /*1770*/  VIADD R26, R21, UR4 ;  /* 0x00000004151a7c36 */ /* 0x000fe40008000000 */
[----:B------:R-:W2:Y:S02]  /*1780*/  LDS R8, [R8+0x1400] ;  /* 0x0014000008087984 */ /* 0x000ea40000000800 */
[----:B------:R-:W-:-:S06]  /*1790*/  IMAD R25, R29, 0x4, R26 ;  /* 0x000000041d197824 */ /* 0x000fcc00078e021a */
[----:B------:R-:W3:Y:S01]  /*17a0*/  LDS R25, [R25+0x1c00] ;  /* 0x001c000019197984 */ /* 0x000ee20000000800 */
[----:B------:R-:W-:-:S04]  /*17b0*/  IMAD.WIDE R16, R17, 0x4, R4 ;  /* 0x0000000411107825 */ /* 0x000fc800078e0204 */
[----:B------:R-:W-:Y:S01]  /*17c0*/  IMAD.WIDE R18, R18, 0x4, R4 ;  /* 0x0000000412127825 */ /* 0x000fe200078e0204 */
[C---:B------:R-:W-:Y:S02]  /*17d0*/  LOP3.LUT R26, R29.reuse, 0x900, RZ, 0xfc, !PT ;  /* 0x000009001d1a7812 */ /* 0x040fe400078efcff */
[----:B------:R-:W-:Y:S02]  /*17e0*/  LOP3.LUT R28, R29, 0xa00, RZ, 0xfc, !PT ;  /* 0x00000a001d1c7812 */ /* 0x000fe400078efcff */
[----:B------:R-:W-:Y:S01]  /*17f0*/  SHF.R.U32.HI R26, RZ, 0x4, R26 ;  /* 0x00000004ff1a7819 */ /* 0x000fe2000001161a */
[----:B-1----:R1:W-:Y:S04]  /*1800*/  @!P0 STG.E desc[UR6][R16.64], R27 ;  /* 0x0000001b10008986 */ /* 0x0023e8000c101906 */
[----:B--2---:R2:W-:Y:S01]  /*1810*/  @!P0 STG.E desc[UR6][R18.64], R8 ;  /* 0x0000000812008986 */ /* 0x0045e2000c101906 */
[----:B-1----:R-:W-:-:S04]  /*1820*/  IMAD.WIDE R16, R20, 0x4, R4 ;  /* 0x0000000414107825 */ /* 0x002fc800078e0204 */
[----:B------:R-:W-:Y:S01]  /*1830*/  IMAD.WIDE R20, R6, 0x4, R4 ;  /* 0x0000000406147825 */ /* 0x000fe200078e0204 */
[C---:B------:R-:W-:Y:S01]  /*1840*/  LOP3.LUT R6, R29.reuse, 0x800, RZ, 0xfc, !PT ;  /* 0x000008001d067812 */ /* 0x040fe200078efcff */
[----:B------:R1:W-:Y:S03]  /*1850*/  @!P0 STG.E desc[UR6][R16.64], R24 ;  /* 0x0000001810008986 */ /* 0x0003e6000c101906 */
[----:B------:R-:W-:Y:S02]  /*1860*/  SHF.R.U32.HI R6, RZ, 0x4, R6 ;  /* 0x00000004ff067819 */ /* 0x000fe40000011606 */
[C---:B--2---:R-:W-:Y:S02]  /*1870*/  LOP3.LUT R8, R29.reuse, 0xb00, RZ, 0xfc, !PT ;  /* 0x00000b001d087812 */ /* 0x044fe400078efcff */
[C---:B------:R-:W-:Y:S02]  /*1880*/  LOP3.LUT R27, R29.reuse, 0xc00, RZ, 0xfc, !PT ;  /* 0x00000c001d1b7812 */ /* 0x040fe400078efcff */
[----:B-1----:R-:W-:-:S02]  /*1890*/  LOP3.LUT R17, R29, 0xd00, RZ, 0xfc, !PT ;  /* 0x00000d001d117812 */ /* 0x002fc400078efcff */
[----:B------:R-:W-:Y:S02]  /*18a0*/  LOP3.LUT R26, R26, 0x9c, RZ, 0xc0, !PT ;  /* 0x0000009c1a1a7812 */ /* 0x000fe400078ec0ff */
[----:B------:R-:W-:Y:S02]  /*18b0*/  SHF.R.U32.HI R19, RZ, 0x4, R17 ;  /* 0x00000004ff137819 */ /* 0x000fe40000011611 */
[----:B------:R-:W-:Y:S02]  /*18c0*/  LOP3.LUT R17, R6, 0x8c, RZ, 0xc0, !PT ;  /* 0x0000008c06117812 */ /* 0x000fe400078ec0ff */
[----:B------:R-:W-:Y:S02]  /*18d0*/  LOP3.LUT R18, R29, 0xe00, RZ, 0xfc, !PT ;  /* 0x00000e001d127812 */ /* 0x000fe400078efcff */
[----:B------:R-:W-:Y:S02]  /*18e0*/  SHF.R.U32.HI R28, RZ, 0x4, R28 ;  /* 0x00000004ff1c7819 */ /* 0x000fe4000001161c */
[----:B------:R-:W-:Y:S01]  /*18f0*/  SHF.R.U32.HI R8, RZ, 0x4, R8 ;  /* 0x00000004ff087819 */ /* 0x000fe20000011608 */
[----:B---3--:R1:W-:Y:S01]  /*1900*/  @!P0 STG.E desc[UR6][R20.64], R25 ;  /* 0x0000001914008986 */ /* 0x0083e2000c101906 */
[----:B------:R-:W-:Y:S01]  /*1910*/  SHF.R.U32.HI R16, RZ, 0x4, R27 ;  /* 0x00000004ff107819 */ /* 0x000fe2000001161b */
[----:B------:R-:W-:-:S02]  /*1920*/  VIADD R24, R17, UR4 ;  /* 0x0000000411187c36 */ /* 0x000fc40008000000 */
[----:B------:R-:W-:Y:S01]  /*1930*/  VIADD R26, R26, UR4 ;  /* 0x000000041a1a7c36 */ /* 0x000fe20008000000 */
[----:B------:R-:W-:Y:S02]  /*1940*/  LOP3.LUT R16, R16, 0xcc, RZ, 0xc0, !PT ;  /* 0x000000cc10107812 */ /* 0x000fe400078ec0ff */
[----:B-1----:R-:W-:Y:S02]  /*1950*/  SHF.R.U32.HI R21, RZ, 0x4, R18 ;  /* 0x00000004ff157819 */ /* 0x002fe40000011612 */
[----:B------:R-:W-:Y:S02]  /*1960*/  LOP3.LUT R20, R28, 0xac, RZ, 0xc0, !PT ;  /* 0x000000ac1c147812 */ /* 0x000fe400078ec0ff */
[----:B------:R-:W-:Y:S02]  /*1970*/  LOP3.LUT R18, R8, 0xbc, RZ, 0xc0, !PT ;  /* 0x000000bc08127812 */ /* 0x000fe400078ec0ff */
[----:B------:R-:W-:Y:S01]  /*1980*/  LOP3.LUT R8, R19, 0xdc, RZ, 0xc0, !PT ;  /* 0x000000dc13087812 */ /* 0x000fe200078ec0ff */
[----:B------:R-:W-:Y:S01]  /*1990*/  IMAD R19, R29, 0x4, R24 ;  /* 0x000000041d137824 */ /* 0x000fe200078e0218 */
[----:B------:R-:W-:Y:S01]  /*19a0*/  LOP3.LUT R6, R21, 0xec, RZ, 0xc0, !PT ;  /* 0x000000ec15067812 */ /* 0x000fe200078ec0ff */
[----:B------:R-:W-:-:S02]  /*19b0*/  IMAD R25, R29, 0x4, R26 ;  /* 0x000000041d197824 */ /* 0x000fc400078e021a */
[----:B------:R-:W-:Y:S02]  /*19c0*/  VIADD R20, R20, UR4 ;  /* 0x0000000414147c36 */ /* 0x000fe40008000000 */
[----:B------:R-:W-:Y:S01]  /*19d0*/  VIADD R18, R18, UR4 ;  /* 0x0000000412127c36 */ /* 0x000fe20008000000 */
[----:B------:R-:W1:Y:S01]  /*19e0*/  LDS R19, [R19+0x2000] ;  /* 0x0020000013137984 */ /* 0x000e620000000800 */
[----:B------:R-:W-:Y:S02]  /*19f0*/  VIADD R16, R16, UR4 ;  /* 0x0000000410107c36 */ /* 0x000fe40008000000 */
[----:B------:R-:W-:Y:S01]  /*1a00*/  VIADD R8, R8, UR4 ;  /* 0x0000000408087c36 */ /* 0x000fe20008000000 */
[----:B------:R-:W2:Y:S01]  /*1a10*/  LDS R25, [R25+0x2400] ;  /* 0x0024000019197984 */ /* 0x000ea20000000800 */
[----:B------:R-:W-:Y:S02]  /*1a20*/  VIADD R6, R6, UR4 ;  /* 0x0000000406067c36 */ /* 0x000fe40008000000 */
[----:B------:R-:W-:-:S02]  /*1a30*/  IMAD R20, R29, 0x4, R20 ;  /* 0x000000041d147824 */ /* 0x000fc400078e0214 */
[C---:B------:R-:W-:Y:S02]  /*1a40*/  IMAD R17, R29.reuse, 0x4, R18 ;  /* 0x000000041d117824 */ /* 0x040fe400078e0212 */
[C---:B------:R-:W-:Y:S01]  /*1a50*/  IMAD R16, R29.reuse, 0x4, R16 ;  /* 0x000000041d107824 */ /* 0x040fe200078e0210 */
[----:B------:R3:W4:Y:S01]  /*1a60*/  LDS R18, [R20+0x2800] ;  /* 0x0028000014127984 */ /* 0x0007220000000800 */
[C---:B------:R-:W-:Y:S02]  /*1a70*/  IMAD R8, R29.reuse, 0x4, R8 ;  /* 0x000000041d087824 */ /* 0x040fe400078e0208 */
[C---:B------:R-:W-:Y:S01]  /*1a80*/  IMAD R6, R29.reuse, 0x4, R6 ;  /* 0x000000041d067824 */ /* 0x040fe200078e0206 */
[----:B------:R-:W5:Y:S04]  /*1a90*/  LDS R17, [R17+0x2c00] ;  /* 0x002c000011117984 */ /* 0x000f680000000800 */
[----:B------:R-:W2:Y:S04]  /*1aa0*/  LDS R16, [R16+0x3000] ;  /* 0x0030000010107984 */ /* 0x000ea80000000800 */
[----:B------:R-:W4:Y:S04]  /*1ab0*/  LDS R8, [R8+0x3400] ;  /* 0x0034000008087984 */ /* 0x000f280000000800 */
[----:B------:R-:W4:Y:S01]  /*1ac0*/  LDS R6, [R6+0x3800] ;  /* 0x0038000006067984 */ /* 0x000f220000000800 */
[----:B------:R-:W-:-:S04]  /*1ad0*/  LOP3.LUT R21, R29, 0xf00, RZ, 0xfc, !PT ;  /* 0x00000f001d157812 */ /* 0x000fc800078efcff */
[----:B------:R-:W-:Y:S01]  /*1ae0*/  SHF.R.U32.HI R21, RZ, 0x4, R21 ;  /* 0x00000004ff157819 */ /* 0x000fe20000011615 */
[----:B------:R-:W-:Y:S01]  /*1af0*/  IMAD R23, R23, 0x3c1, R3 ;  /* 0x000003c117177824 */ /* 0x000fe200078e0203 */
[----:B------:R-:W-:Y:S02]  /*1b00*/  SHF.R.S32.HI R14, RZ, 0x8, R14 ;  /* 0x00000008ff0e7819 */ /* 0x000fe4000001140e */
[----:B------:R-:W-:-:S05]  /*1b10*/  LOP3.LUT R21, R21, 0xfc, RZ, 0xc0, !PT ;  /* 0x000000fc15157812 */ /* 0x000fca00078ec0ff */
[----:B------:R-:W-:Y:S02]  /*1b20*/  VIADD R24, R21, UR4 ;  /* 0x0000000415187c36 */ /* 0x000fe40008000000 */
[----:B------:R-:W-:Y:S01]  /*1b30*/  IMAD R21, R14, 0xf0400, R23 ;  /* 0x000f04000e157824 */ /* 0x000fe200078e0217 */
[----:B------:R-:W-:Y:S01]  /*1b40*/  SHF.R.S32.HI R14, RZ, 0x8, R12 ;  /* 0x00000008ff0e7819 */ /* 0x000fe2000001140c */
[----:B------:R-:W-:Y:S01]  /*1b50*/  IMAD R29, R29, 0x4, R24 ;  /* 0x000000041d1d7824 */ /* 0x000fe200078e0218 */
[----:B------:R-:W-:Y:S01]  /*1b60*/  SHF.R.S32.HI R7, RZ, 0x8, R7 ;  /* 0x00000008ff077819 */ /* 0x000fe20000011407 */
[--C-:B------:R-:W-:Y:S02]  /*1b70*/  IMAD R23, R22, 0x3c1, R3.reuse ;  /* 0x000003c116177824 */ /* 0x100fe400078e0203 */
[----:B------:R-:W-:Y:S02]  /*1b80*/  IMAD R24, R13, 0x3c1, R3 ;  /* 0x000003c10d187824 */ /* 0x000fe400078e0203 */
[----:B------:R-:W-:-:S04]  /*1b90*/  IMAD.WIDE R12, R21, 0x4, R4 ;  /* 0x00000004150c7825 */ /* 0x000fc800078e0204 */
[----:B---3--:R-:W-:Y:S01]  /*1ba0*/  IMAD.WIDE R20, R11, 0x4, R4 ;  /* 0x000000040b147825 */ /* 0x008fe200078e0204 */
[----:B-1----:R1:W-:Y:S03]  /*1bb0*/  @!P0 STG.E desc[UR6][R12.64], R19 ;  /* 0x000000130c008986 */ /* 0x0023e6000c101906 */
[----:B------:R-:W-:Y:S02]  /*1bc0*/  IMAD R23, R14, 0xf0400, R23 ;  /* 0x000f04000e177824 */ /* 0x000fe400078e0217 */
[----:B------:R-:W-:Y:S01]  /*1bd0*/  IMAD R7, R7, 0xf0400, R24 ;  /* 0x000f040007077824 */ /* 0x000fe200078e0218 */
[----:B--2---:R2:W-:Y:S01]  /*1be0*/  @!P0 STG.E desc[UR6][R20.64], R25 ;  /* 0x0000001914008986 */ /* 0x0045e2000c101906 */
[----:B------:R-:W-:-:S04]  /*1bf0*/  IMAD.WIDE R14, R15, 0x4, R4 ;  /* 0x000000040f0e7825 */ /* 0x000fc800078e0204 */
[----:B-1----:R-:W-:-:S04]  /*1c00*/  IMAD.WIDE R12, R23, 0x4, R4 ;  /* 0x00000004170c7825 */ /* 0x002fc800078e0204 */
[----:B------:R-:W-:-:S04]  /*1c10*/  IMAD.WIDE R10, R10, 0x4, R4 ;  /* 0x000000040a0a7825 */ /* 0x000fc800078e0204 */
[--C-:B--2---:R-:W-:Y:S01]  /*1c20*/  IMAD.WIDE R20, R7, 0x4, R4.reuse ;  /* 0x0000000407147825 */ /* 0x104fe200078e0204 */
[----:B----4-:R1:W-:Y:S03]  /*1c30*/  @!P0 STG.E desc[UR6][R12.64], R18 ;  /* 0x000000120c008986 */ /* 0x0103e6000c101906 */
[----:B------:R-:W-:Y:S01]  /*1c40*/  IMAD.WIDE R22, R9, 0x4, R4 ;  /* 0x0000000409167825 */ /* 0x000fe200078e0204 */
[----:B-----5:R1:W-:Y:S04]  /*1c50*/  @!P0 STG.E desc[UR6][R20.64], R17 ;  /* 0x0000001114008986 */ /* 0x0203e8000c101906 */
[----:B0-----:R1:W-:Y:S04]  /*1c60*/  @!P0 STG.E desc[UR6][R14.64], R16 ;  /* 0x000000100e008986 */ /* 0x0013e8000c101906 */
[----:B------:R1:W-:Y:S04]  /*1c70*/  @!P0 STG.E desc[UR6][R10.64], R8 ;  /* 0x000000080a008986 */ /* 0x0003e8000c101906 */
[----:B------:R1:W-:Y:S01]  /*1c80*/  @!P0 STG.E desc[UR6][R22.64], R6 ;  /* 0x0000000616008986 */ /* 0x0003e2000c101906 */
[----:B------:R-:W-:Y:S05]  /*1c90*/  @P0 EXIT ;  /* 0x000000000000094d */ /* 0x000fea0003800000 */
[----:B------:R-:W0:Y:S01]  /*1ca0*/  LDS R29, [R29+0x3c00] ;  /* 0x003c00001d1d7984 */ /* 0x000e220000000800 */
[----:B------:R-:W-:-:S04]  /*1cb0*/  LOP3.LUT R7, R2, 0x3c, RZ, 0xfc, !PT ;  /* 0x0000003c02077812 */ /* 0x000fc800078efcff */
[----:B------:R-:W-:-:S04]  /*1cc0*/  LEA.HI R0, R0, R7, RZ, 0x8 ;  /* 0x0000000700007211 */ /* 0x000fc800078f40ff */
[----:B------:R-:W-:Y:S02]  /*1cd0*/  LOP3.LUT R2, R0, 0xffffff00, RZ, 0xc0, !PT ;  /* 0xffffff0000027812 */ /* 0x000fe400078ec0ff */
[----:B------:R-:W-:-:S03]  /*1ce0*/  SHF.R.S32.HI R0, RZ, 0x8, R0 ;  /* 0x00000008ff007819 */ /* 0x000fc60000011400 */
[----:B------:R-:W-:-:S04]  /*1cf0*/  IMAD.IADD R2, R7, 0x1, -R2 ;  /* 0x0000000107027824 */ /* 0x000fc800078e0a02 */
[----:B------:R-:W-:-:S04]  /*1d00*/  IMAD R3, R2, 0x3c1, R3 ;  /* 0x000003c102037824 */ /* 0x000fc800078e0203 */
[----:B------:R-:W-:-:S04]  /*1d10*/  IMAD R3, R0, 0xf0400, R3 ;  /* 0x000f040000037824 */ /* 0x000fc800078e0203 */
[----:B------:R-:W-:-:S05]  /*1d20*/  IMAD.WIDE R4, R3, 0x4, R4 ;  /* 0x0000000403047825 */ /* 0x000fca00078e0204 */
[----:B0-----:R-:W-:Y:S01]  /*1d30*/  STG.E desc[UR6][R4.64], R29 ;  /* 0x0000001d04007986 */ /* 0x001fe2000c101906 */
[----:B------:R-:W-:Y:S05]  /*1d40*/  EXIT ;  /* 0x000000000000794d */ /* 0x000fea0003800000 */
.L_x_0:
[----:B------:R-:W-:-:S00]  /*1d50*/  BRA `(.L_x_0) ;  /* 0xfffffffc00fc7947 */ /* 0x000fc0000383ffff */
[----:B------:R-:W-:-:S00]  /*1d60*/  NOP ;  /* 0x0000000000007918 */ /* 0x000fc00000000000 */
        /* <DEDUP_REMOVED lines=9> */
.L_x_1:


//--------------------- .nv.global.init           --------------------------
	.section	.nv.global.init,"aw",@progbits
.nv.global.init:
	.type		_$_str,@object
	.size		_$_str,(_$_str_$_2 - _$_str)
_$_str:
        /*0000*/ 	.byte	0x5f, 0x5f, 0x43, 0x55, 0x44, 0x41, 0x5f, 0x46, 0x54, 0x5a, 0x00
	.type		_$_str_$_2,@object
	.size		_$_str_$_2,(.L_1 - _$_str_$_2)
_$_str_$_2:
        /*000b*/ 	.byte	0x5f, 0x5f, 0x43, 0x55, 0x44, 0x41, 0x5f, 0x50, 0x52, 0x45, 0x43, 0x5f, 0x53, 0x51, 0x52, 0x54
        /*001b*/ 	.byte	0x00
.L_1:


//--------------------- .nv.shared.triton_poi_fused__native_batch_norm_legit_no_training_relu_8 --------------------------
	.section	.nv.shared.triton_poi_fused__native_batch_norm_legit_no_training_relu_8,"aw",@nobits
	.sectionflags	@""
	.align	16
	.zero		1024


//--------------------- .nv.constant0.triton_poi_fused__native_batch_norm_legit_no_training_relu_8 --------------------------
	.section	.nv.constant0.triton_poi_fused__native_batch_norm_legit_no_training_relu_8,"a",@progbits
	.sectionflags	@""
	.align	4
.nv.constant0.triton_poi_fused__native_batch_norm_legit_no_training_relu_8:
	.zero		584
